# CuTe-DSL kernel — source=cudnn_frontend_dsl family=gemm_swiglu
# config = {"ab_dtype": "Float16", "c_dtype": "BFloat16", "mma_mn": [128, 128], "cluster_mn": [1, 2]}


// ===== COMPILED SASS (sm_100a) =====

	.target	sm_100a

	.elftype	@"ET_EXEC"


//--------------------- .note.nv.tkinfo           --------------------------
	.section	.note.nv.tkinfo,"",@"SHT_NOTE"
	.sectionflags	@"SHF_NOTE_NV_TKINFO"
	.tkinfo
        /*0018*/ 	.word	0x00000081
        /*0030*/ 	.string	""
        /*0030*/ 	.string	"ptxas"
        /*0030*/ 	.string	"Cuda compilation tools, release 12.9, V12.9.83"
        /*0030*/ 	.string	"Build system must define TOOLS_VERSION_EXTENDED"
        /*0030*/ 	.string	"-O 3 -arch sm_100a "



//--------------------- .note.nv.cuver            --------------------------
	.section	.note.nv.cuver,"",@"SHT_NOTE"
	.sectionflags	@"SHF_NOTE_NV_CUVER"
        /*0018*/ 	.short	0x0001
        /*001a*/ 	.short	0x0064
        /*001c*/ 	.short	0x0001
        /*001e*/ 	.short	0x0000
        /*0020*/ 	.short	0x0001
        /*0022*/ 	.short	0x0000


//--------------------- .nv.info                  --------------------------
	.section	.nv.info,"",@"SHT_CUDA_INFO"
	.align	4


	//----- nvinfo : EIATTR_REGCOUNT
	.align		4
        /*0000*/ 	.byte	0x04, 0x2f
        /*0002*/ 	.short	(.L_4 - .L_3)
	.align		4
.L_3:
        /*0004*/ 	.word	index@(kernel_cutlass_kernel_cudnngemm_swigludense_gemm_persistent_swigluPersistentDenseGemmKernel_object_at__TiledMMA_ThrLayoutVMNK11110000_PermutationMNK____MMAAtom_ThrID10_ShapeMNK12812816_TV_0)
        /*0008*/ 	.word	0x00000060


	//----- nvinfo : EIATTR_FRAME_SIZE
	.align		4
.L_4:
        /*000c*/ 	.byte	0x04, 0x11
        /*000e*/ 	.short	(.L_6 - .L_5)
	.align		4
.L_5:
        /*0010*/ 	.word	index@($__internal_2_$__cuda_sm10x_tcgen05_guardrail_trap_unallocated_columns_being_dealloced)
        /*0014*/ 	.word	0x00000000


	//----- nvinfo : EIATTR_FRAME_SIZE
	.align		4
.L_6:
        /*0018*/ 	.byte	0x04, 0x11
        /*001a*/ 	.short	(.L_8 - .L_7)
	.align		4
.L_7:
        /*001c*/ 	.word	index@($__internal_1_$__cuda_sm10x_tcgen05_guardrail_trap_phase_invalid_during_alloc)
        /*0020*/ 	.word	0x00000000


	//----- nvinfo : EIATTR_FRAME_SIZE
	.align		4
.L_8:
        /*0024*/ 	.byte	0x04, 0x11
        /*0026*/ 	.short	(.L_10 - .L_9)
	.align		4
.L_9:
        /*0028*/ 	.word	index@($__internal_0_$__cuda_sm10x_tcgen05_guardrail_trap_col_being_dealloced_not_returned_by_alloc)
        /*002c*/ 	.word	0x00000000


	//----- nvinfo : EIATTR_FRAME_SIZE
	.align		4
.L_10:
        /*0030*/ 	.byte	0x04, 0x11
        /*0032*/ 	.short	(.L_12 - .L_11)
	.align		4
.L_11:
        /*0034*/ 	.word	index@(kernel_cutlass_kernel_cudnngemm_swigludense_gemm_persistent_swigluPersistentDenseGemmKernel_object_at__TiledMMA_ThrLayoutVMNK11110000_PermutationMNK____MMAAtom_ThrID10_ShapeMNK12812816_TV_0)
        /*0038*/ 	.word	0x00000000


	//----- nvinfo : EIATTR_MIN_STACK_SIZE
	.align		4
.L_12:
        /*003c*/ 	.byte	0x04, 0x12
        /*003e*/ 	.short	(.L_14 - .L_13)
	.align		4
.L_13:
        /*0040*/ 	.word	index@(kernel_cutlass_kernel_cudnngemm_swigludense_gemm_persistent_swigluPersistentDenseGemmKernel_object_at__TiledMMA_ThrLayoutVMNK11110000_PermutationMNK____MMAAtom_ThrID10_ShapeMNK12812816_TV_0)
        /*0044*/ 	.word	0x00000000
.L_14:


//--------------------- .nv.info.kernel_cutlass_kernel_cudnngemm_swigludense_gemm_persistent_swigluPersistentDenseGemmKernel_object_at__TiledMMA_ThrLayoutVMNK11110000_PermutationMNK____MMAAtom_ThrID10_ShapeMNK12812816_TV_0 --------------------------
	.section	.nv.info.kernel_cutlass_kernel_cudnngemm_swigludense_gemm_persistent_swigluPersistentDenseGemmKernel_object_at__TiledMMA_ThrLayoutVMNK11110000_PermutationMNK____MMAAtom_ThrID10_ShapeMNK12812816_TV_0,"",@"SHT_CUDA_INFO"
	.sectionflags	@""
	.align	4


	//----- nvinfo : EIATTR_CUDA_API_VERSION
	.align		4
        /*0000*/ 	.byte	0x04, 0x37
        /*0002*/ 	.short	(.L_16 - .L_15)
.L_15:
        /*0004*/ 	.word	0x00000081


	//----- nvinfo : EIATTR_KPARAM_INFO
	.align		4
.L_16:
        /*0008*/ 	.byte	0x04, 0x17
        /*000a*/ 	.short	(.L_18 - .L_17)
.L_17:
        /*000c*/ 	.word	0x00000000
        /*0010*/ 	.short	0x0008
        /*0012*/ 	.short	0x0264
        /*0014*/ 	.byte	0x00, 0xf0, 0x11, 0x00


	//----- nvinfo : EIATTR_KPARAM_INFO
	.align		4
.L_18:
        /*0018*/ 	.byte	0x04, 0x17
        /*001a*/ 	.short	(.L_20 - .L_19)
.L_19:
        /*001c*/ 	.word	0x00000000
        /*0020*/ 	.short	0x0007
        /*0022*/ 	.short	0x0258
        /*0024*/ 	.byte	0x00, 0xf0, 0x31, 0x00


	//----- nvinfo : EIATTR_KPARAM_INFO
	.align		4
.L_20:
        /*0028*/ 	.byte	0x04, 0x17
        /*002a*/ 	.short	(.L_22 - .L_21)
.L_21:
        /*002c*/ 	.word	0x00000000
        /*0030*/ 	.short	0x0006
        /*0032*/ 	.short	0x024c
        /*0034*/ 	.byte	0x00, 0xf0, 0x31, 0x00


	//----- nvinfo : EIATTR_KPARAM_INFO
	.align		4
.L_22:
        /*0038*/ 	.byte	0x04, 0x17
        /*003a*/ 	.short	(.L_24 - .L_23)
.L_23:
        /*003c*/ 	.word	0x00000000
        /*0040*/ 	.short	0x0005
        /*0042*/ 	.short	0x0240
        /*0044*/ 	.byte	0x00, 0xf0, 0x31, 0x00


	//----- nvinfo : EIATTR_KPARAM_INFO
	.align		4
.L_24:
        /*0048*/ 	.byte	0x04, 0x17
        /*004a*/ 	.short	(.L_26 - .L_25)
.L_25:
        /*004c*/ 	.word	0x00000000
        /*0050*/ 	.short	0x0004
        /*0052*/ 	.short	0x01c0
        /*0054*/ 	.byte	0x00, 0xf0, 0x01, 0x02


	//----- nvinfo : EIATTR_KPARAM_INFO
	.align		4
.L_26:
        /*0058*/ 	.byte	0x04, 0x17
        /*005a*/ 	.short	(.L_28 - .L_27)
.L_27:
        /*005c*/ 	.word	0x00000000
        /*0060*/ 	.short	0x0003
        /*0062*/ 	.short	0x0140
        /*0064*/ 	.byte	0x00, 0xf0, 0x01, 0x02


	//----- nvinfo : EIATTR_KPARAM_INFO
	.align		4
.L_28:
        /*0068*/ 	.byte	0x04, 0x17
        /*006a*/ 	.short	(.L_30 - .L_29)
.L_29:
        /*006c*/ 	.word	0x00000000
        /*0070*/ 	.short	0x0002
        /*0072*/ 	.short	0x00c0
        /*0074*/ 	.byte	0x00, 0xf0, 0x01, 0x02


	//----- nvinfo : EIATTR_KPARAM_INFO
	.align		4
.L_30:
        /*0078*/ 	.byte	0x04, 0x17
        /*007a*/ 	.short	(.L_32 - .L_31)
.L_31:
        /*007c*/ 	.word	0x00000000
        /*0080*/ 	.short	0x0001
        /*0082*/ 	.short	0x0040
        /*0084*/ 	.byte	0x00, 0xf0, 0x01, 0x02


	//----- nvinfo : EIATTR_KPARAM_INFO
	.align		4
.L_32:
        /*0088*/ 	.byte	0x04, 0x17
        /*008a*/ 	.short	(.L_34 - .L_33)
.L_33:
        /*008c*/ 	.word	0x00000000
        /*0090*/ 	.short	0x0000
        /*0092*/ 	.short	0x0000
        /*0094*/ 	.byte	0x00, 0xf0, 0x0d, 0x00


	//----- nvinfo : EIATTR_AT_ENTRY_FRAGMENTS
	.align		4
.L_34:
        /*0098*/ 	.byte	0x04, 0x4f
        /*009a*/ 	.short	(.L_36 - .L_35)


	//   ....[0]....
.L_35:
        /*009c*/ 	.word	0x00000004


	//----- nvinfo : EIATTR_RESERVED_SMEM_USED
	.align		4
.L_36:
        /*00a0*/ 	.byte	0x01, 0x41
	.zero		2


	//----- nvinfo : EIATTR_SPARSE_MMA_MASK
	.align		4
        /*00a4*/ 	.byte	0x03, 0x50
        /*00a6*/ 	.short	0x0000


	//----- nvinfo : EIATTR_TCGEN05_1CTA_USED
	.align		4
        /*00a8*/ 	.byte	0x01, 0x51
	.zero		2


	//----- nvinfo : EIATTR_MAXREG_COUNT
	.align		4
        /*00ac*/ 	.byte	0x03, 0x1b
        /*00ae*/ 	.short	0x00ff


	//----- nvinfo : EIATTR_NUM_BARRIERS
	.align		4
        /*00b0*/ 	.byte	0x02, 0x4c
        /*00b2*/ 	.byte	0x03
	.zero		1


	//----- nvinfo : EIATTR_INT_WARP_WIDE_INSTR_OFFSETS
	.align		4
        /*00b4*/ 	.byte	0x04, 0x31
        /*00b6*/ 	.short	(.L_38 - .L_37)


	//   ....[0]....
.L_37:
        /*00b8*/ 	.word	0x00003e70


	//   ....[1]....
        /*00bc*/ 	.word	0x00003ea0


	//----- nvinfo : EIATTR_COOP_GROUP_MASK_REGIDS
	.align		4
.L_38:
        /*00c0*/ 	.byte	0x04, 0x29
        /*00c2*/ 	.short	(.L_40 - .L_39)


	//   ....[0]....
.L_39:
        /*00c4*/ 	.word	0xffffffff


	//   ....[1]....
        /*00c8*/ 	.word	0xffffffff


	//   ....[2]....
        /*00cc*/ 	.word	0xffffffff


	//   ....[3]....
        /*00d0*/ 	.word	0xffffffff


	//   ....[4]....
        /*00d4*/ 	.word	0xffffffff


	//   ....[5]....
        /*00d8*/ 	.word	0xffffffff


	//   ....[6]....
        /*00dc*/ 	.word	0xffffffff


	//----- nvinfo : EIATTR_COOP_GROUP_INSTR_OFFSETS
	.align		4
.L_40:
        /*00e0*/ 	.byte	0x04, 0x28
        /*00e2*/ 	.short	(.L_42 - .L_41)


	//   ....[0]....
.L_41:
        /*00e4*/ 	.word	0x000003e0


	//   ....[1]....
        /*00e8*/ 	.word	0x00000590


	//   ....[2]....
        /*00ec*/ 	.word	0x00000630


	//   ....[3]....
        /*00f0*/ 	.word	0x00001900


	//   ....[4]....
        /*00f4*/ 	.word	0x00001bc0


	//   ....[5]....
        /*00f8*/ 	.word	0x00003cf0


	//   ....[6]....
        /*00fc*/ 	.word	0x00003f50


	//----- nvinfo : EIATTR_VRC_CTA_INIT_COUNT
	.align		4
.L_42:
        /*0100*/ 	.byte	0x02, 0x4a
        /*0102*/ 	.byte	0x80
	.zero		1


	//----- nvinfo : EIATTR_MBARRIER_INSTR_OFFSETS
	.align		4
        /*0104*/ 	.byte	0x04, 0x39
        /*0106*/ 	.short	(.L_44 - .L_43)


	//   ....[0]....
.L_43:
        /*0108*/ 	.word	0x000002f0
        /*010c*/ 	.word	0x000000ff
        /*0110*/ 	.word	0x00000000
        /*0114*/ 	.short	0x0100
        /*0116*/ 	.byte	0x05
	.zero		1


	//   ....[1]....
        /*0118*/ 	.word	0x00000300
        /*011c*/ 	.word	0x000000ff
        /*0120*/ 	.word	0x00000008
        /*0124*/ 	.short	0x0100
        /*0126*/ 	.byte	0x05
	.zero		1


	//   ....[2]....
        /*0128*/ 	.word	0x00000310
        /*012c*/ 	.word	0x000000ff
        /*0130*/ 	.word	0x00000010
        /*0134*/ 	.short	0x0100
        /*0136*/ 	.byte	0x05
	.zero		1


	//   ....[3]....
        /*0138*/ 	.word	0x00000320
        /*013c*/ 	.word	0x000000ff
        /*0140*/ 	.word	0x00000018
        /*0144*/ 	.short	0x0100
        /*0146*/ 	.byte	0x05
	.zero		1


	//   ....[4]....
        /*0148*/ 	.word	0x00000330
        /*014c*/ 	.word	0x000000ff
        /*0150*/ 	.word	0x00000020
        /*0154*/ 	.short	0x0100
        /*0156*/ 	.byte	0x05
	.zero		1


	//   ....[5]....
        /*0158*/ 	.word	0x00000340
        /*015c*/ 	.word	0x000000ff
        /*0160*/ 	.word	0x00000028
        /*0164*/ 	.short	0x0100
        /*0166*/ 	.byte	0x05
	.zero		1


	//   ....[6]....
        /*0168*/ 	.word	0x00000350
        /*016c*/ 	.word	0x000000ff
        /*0170*/ 	.word	0x00000030
        /*0174*/ 	.short	0x0100
        /*0176*/ 	.byte	0x05
	.zero		1


	//   ....[7]....
        /*0178*/ 	.word	0x00000360
        /*017c*/ 	.word	0x000000ff
        /*0180*/ 	.word	0x00000038
        /*0184*/ 	.short	0x0100
        /*0186*/ 	.byte	0x05
	.zero		1


	//   ....[8]....
        /*0188*/ 	.word	0x00000370
        /*018c*/ 	.word	0x000000ff
        /*0190*/ 	.word	0x00000040
        /*0194*/ 	.short	0x0100
        /*0196*/ 	.byte	0x05
	.zero		1


	//   ....[9]....
        /*0198*/ 	.word	0x00000380
        /*019c*/ 	.word	0x000000ff
        /*01a0*/ 	.word	0x00000048
        /*01a4*/ 	.short	0x0100
        /*01a6*/ 	.byte	0x05
	.zero		1


	//   ....[10]....
        /*01a8*/ 	.word	0x00000500
        /*01ac*/ 	.word	0x000000ff
        /*01b0*/ 	.word	0x00000050
        /*01b4*/ 	.short	0x0100
        /*01b6*/ 	.byte	0x06
	.zero		1


	//   ....[11]....
        /*01b8*/ 	.word	0x00000510
        /*01bc*/ 	.word	0x000000ff
        /*01c0*/ 	.word	0x00000058
        /*01c4*/ 	.short	0x0100
        /*01c6*/ 	.byte	0x06
	.zero		1


	//   ....[12]....
        /*01c8*/ 	.word	0x00000520
        /*01cc*/ 	.word	0x000000ff
        /*01d0*/ 	.word	0x00000060
        /*01d4*/ 	.short	0x0100
        /*01d6*/ 	.byte	0x06
	.zero		1


	//   ....[13]....
        /*01d8*/ 	.word	0x00000530
        /*01dc*/ 	.word	0x000000ff
        /*01e0*/ 	.word	0x00000068
        /*01e4*/ 	.short	0x0100
        /*01e6*/ 	.byte	0x06
	.zero		1


	//   ....[14]....
        /*01e8*/ 	.word	0x00000a60
        /*01ec*/ 	.word	0x000000ff
        /*01f0*/ 	.word	0x00000028
        /*01f4*/ 	.short	0x010a
        /*01f6*/ 	.byte	0x05
	.zero		1


	//   ....[15]....
        /*01f8*/ 	.word	0x00000b90
        /*01fc*/ 	.word	0x000000ff
        /*0200*/ 	.word	0x00000028
        /*0204*/ 	.short	0x010a
        /*0206*/ 	.byte	0x09
	.zero		1


	//   ....[16]....
        /*0208*/ 	.word	0x00000cc0
        /*020c*/ 	.word	0x000000ff
        /*0210*/ 	.word	0x00000028
        /*0214*/ 	.short	0x010a
        /*0216*/ 	.byte	0x20
	.zero		1


	//   ....[17]....
        /*0218*/ 	.word	0x00001000
        /*021c*/ 	.word	0x000000ff
        /*0220*/ 	.word	0x00000028
        /*0224*/ 	.short	0x010a
        /*0226*/ 	.byte	0x04
	.zero		1


	//   ....[18]....
        /*0228*/ 	.word	0x000013a0
        /*022c*/ 	.word	0x000000ff
        /*0230*/ 	.word	0x00000000
        /*0234*/ 	.short	0x010a
        /*0236*/ 	.byte	0x06
	.zero		1


	//   ....[19]....
        /*0238*/ 	.word	0x000013c0
        /*023c*/ 	.word	0x000000ff
        /*0240*/ 	.word	0x00000060
        /*0244*/ 	.short	0x010a
        /*0246*/ 	.byte	0x07
	.zero		1


	//   ....[20]....
        /*0248*/ 	.word	0x00001570
        /*024c*/ 	.word	0x000000ff
        /*0250*/ 	.word	0x00000000
        /*0254*/ 	.short	0x010a
        /*0256*/ 	.byte	0x05
	.zero		1


	//   ....[21]....
        /*0258*/ 	.word	0x000016e0
        /*025c*/ 	.word	0x000000ff
        /*0260*/ 	.word	0x00000000
        /*0264*/ 	.short	0x010a
        /*0266*/ 	.byte	0x0b
	.zero		1


	//   ....[22]....
        /*0268*/ 	.word	0x00001880
        /*026c*/ 	.word	0x00000000
        /*0270*/ 	.word	0x00000060
        /*0274*/ 	.short	0x010a
        /*0276*/ 	.byte	0xff
	.zero		1


	//   ....[23]....
        /*0278*/ 	.word	0x00002160
        /*027c*/ 	.word	0x000000ff
        /*0280*/ 	.word	0x00000050
        /*0284*/ 	.short	0x010a
        /*0286*/ 	.byte	0x16
	.zero		1


	//   ....[24]....
        /*0288*/ 	.word	0x00003a70
        /*028c*/ 	.word	0x000000ff
        /*0290*/ 	.word	0x00000060
        /*0294*/ 	.short	0x0101
        /*0296*/ 	.byte	0x16
	.zero		1


	//   ....[25]....
        /*0298*/ 	.word	0x00003fb0
        /*029c*/ 	.word	0x00000000
        /*02a0*/ 	.word	0x00000028
        /*02a4*/ 	.short	0x010a
        /*02a6*/ 	.byte	0xff
	.zero		1


	//   ....[26]....
        /*02a8*/ 	.word	0x00004030
        /*02ac*/ 	.word	0x00000000
        /*02b0*/ 	.word	0x00000028
        /*02b4*/ 	.short	0x010a
        /*02b6*/ 	.byte	0xff
	.zero		1


	//   ....[27]....
        /*02b8*/ 	.word	0x000040b0
        /*02bc*/ 	.word	0x00000000
        /*02c0*/ 	.word	0x00000060
        /*02c4*/ 	.short	0x010a
        /*02c6*/ 	.byte	0xff
	.zero		1


	//   ....[28]....
        /*02c8*/ 	.word	0x00004130
        /*02cc*/ 	.word	0x00000000
        /*02d0*/ 	.word	0x00000000
        /*02d4*/ 	.short	0x010a
        /*02d6*/ 	.byte	0xff
	.zero		1


	//   ....[29]....
        /*02d8*/ 	.word	0x00004190
        /*02dc*/ 	.word	0x00000000
        /*02e0*/ 	.word	0x00000060
        /*02e4*/ 	.short	0x010a
        /*02e6*/ 	.byte	0xff
	.zero		1


	//   ....[30]....
        /*02e8*/ 	.word	0x00004200
        /*02ec*/ 	.word	0x00000004
        /*02f0*/ 	.word	0x00000050
        /*02f4*/ 	.short	0x010a
        /*02f6*/ 	.byte	0xff
	.zero		1


	//----- nvinfo : EIATTR_NUM_MBARRIERS
	.align		4
.L_44:
        /*02f8*/ 	.byte	0x03, 0x38
        /*02fa*/ 	.short	0x000e


	//----- nvinfo : EIATTR_EXIT_INSTR_OFFSETS
	.align		4
        /*02fc*/ 	.byte	0x04, 0x1c
        /*02fe*/ 	.short	(.L_46 - .L_45)


	//   ....[0]....
.L_45:
        /*0300*/ 	.word	0x000018c0


	//   ....[1]....
        /*0304*/ 	.word	0x00003f70


	//----- nvinfo : EIATTR_REQNTID
	.align		4
.L_46:
        /*0308*/ 	.byte	0x04, 0x10
        /*030a*/ 	.short	(.L_48 - .L_47)
.L_47:
        /*030c*/ 	.word	0x000000c0
        /*0310*/ 	.word	0x00000001
        /*0314*/ 	.word	0x00000001


	//----- nvinfo : EIATTR_CRS_STACK_SIZE
	.align		4
.L_48:
        /*0318*/ 	.byte	0x04, 0x1e
        /*031a*/ 	.short	(.L_50 - .L_49)
.L_49:
        /*031c*/ 	.word	0x00000000


	//----- nvinfo : EIATTR_CBANK_PARAM_SIZE
	.align		4
.L_50:
        /*0320*/ 	.byte	0x03, 0x19
        /*0322*/ 	.short	0x0268


	//----- nvinfo : EIATTR_PARAM_CBANK
	.align		4
        /*0324*/ 	.byte	0x04, 0x0a
        /*0326*/ 	.short	(.L_52 - .L_51)
	.align		4
.L_51:
        /*0328*/ 	.word	index@(.nv.constant0.kernel_cutlass_kernel_cudnngemm_swigludense_gemm_persistent_swigluPersistentDenseGemmKernel_object_at__TiledMMA_ThrLayoutVMNK11110000_PermutationMNK____MMAAtom_ThrID10_ShapeMNK12812816_TV_0)
        /*032c*/ 	.short	0x0380
        /*032e*/ 	.short	0x0268


	//----- nvinfo : EIATTR_SW_WAR
	.align		4
.L_52:
        /*0330*/ 	.byte	0x04, 0x36
        /*0332*/ 	.short	(.L_54 - .L_53)
.L_53:
        /*0334*/ 	.word	0x00000008
.L_54:


//--------------------- .nv.compat                --------------------------
	.section	.nv.compat,"",@"SHT_CUDA_COMPAT_INFO"
	.align	4
        /*0000*/ 	.byte	0x02, 0x02, 0x02, 0x00, 0x02, 0x05, 0x05, 0x00, 0x02, 0x03, 0x01, 0x00, 0x02, 0x06, 0x01, 0x00


//--------------------- .nv.callgraph             --------------------------
	.section	.nv.callgraph,"",@"SHT_CUDA_CALLGRAPH"
	.align	4
	.sectionentsize	8
	.align		4
        /*0000*/ 	.word	0x00000000
	.align		4
        /*0004*/ 	.word	0xffffffff
	.align		4
        /*0008*/ 	.word	0x00000000
	.align		4
        /*000c*/ 	.word	0xfffffffe
	.align		4
        /*0010*/ 	.word	0x00000000
	.align		4
        /*0014*/ 	.word	0xfffffffd
	.align		4
        /*0018*/ 	.word	0x00000000
	.align		4
        /*001c*/ 	.word	0xfffffffc


//--------------------- .text.kernel_cutlass_kernel_cudnngemm_swigludense_gemm_persistent_swigluPersistentDenseGemmKernel_object_at__TiledMMA_ThrLayoutVMNK11110000_PermutationMNK____MMAAtom_ThrID10_ShapeMNK12812816_TV_0 --------------------------
	.section	.text.kernel_cutlass_kernel_cudnngemm_swigludense_gemm_persistent_swigluPersistentDenseGemmKernel_object_at__TiledMMA_ThrLayoutVMNK11110000_PermutationMNK____MMAAtom_ThrID10_ShapeMNK12812816_TV_0,"ax",@progbits
	.align	128
        .global         kernel_cutlass_kernel_cudnngemm_swigludense_gemm_persistent_swigluPersistentDenseGemmKernel_object_at__TiledMMA_ThrLayoutVMNK11110000_PermutationMNK____MMAAtom_ThrID10_ShapeMNK12812816_TV_0
        .type           kernel_cutlass_kernel_cudnngemm_swigludense_gemm_persistent_swigluPersistentDenseGemmKernel_object_at__TiledMMA_ThrLayoutVMNK11110000_PermutationMNK____MMAAtom_ThrID10_ShapeMNK12812816_TV_0,@function
        .size           kernel_cutlass_kernel_cudnngemm_swigludense_gemm_persistent_swigluPersistentDenseGemmKernel_object_at__TiledMMA_ThrLayoutVMNK11110000_PermutationMNK____MMAAtom_ThrID10_ShapeMNK12812816_TV_0,(.L_x_57 - kernel_cutlass_kernel_cudnngemm_swigludense_gemm_persistent_swigluPersistentDenseGemmKernel_object_at__TiledMMA_ThrLayoutVMNK11110000_PermutationMNK____MMAAtom_ThrID10_ShapeMNK12812816_TV_0)
        .other          kernel_cutlass_kernel_cudnngemm_swigludense_gemm_persistent_swigluPersistentDenseGemmKernel_object_at__TiledMMA_ThrLayoutVMNK11110000_PermutationMNK____MMAAtom_ThrID10_ShapeMNK12812816_TV_0,@"STO_CUDA_ENTRY STV_DEFAULT"
kernel_cutlass_kernel_cudnngemm_swigludense_gemm_persistent_swigluPersistentDenseGemmKernel_object_at__TiledMMA_ThrLayoutVMNK11110000_PermutationMNK____MMAAtom_ThrID10_ShapeMNK12812816_TV_0:
.text.kernel_cutlass_kernel_cudnngemm_swigludense_gemm_persistent_swigluPersistentDenseGemmKernel_object_at__TiledMMA_ThrLayoutVMNK11110000_PermutationMNK____MMAAtom_ThrID10_ShapeMNK12812816_TV_0:
[----:B------:R-:W1:Y:S01]  /*0000*/  LDC R1, c[0x0][0x37c] ;  /* 0x0000df00ff017b82 */ /* 0x000e620000000800 */
[----:B------:R-:W2:Y:S07]  /*0010*/  S2R R2, SR_TID.X ;  /* 0x0000000000027919 */ /* 0x000eae0000002100 */
[----:B------:R-:W3:Y:S01]  /*0020*/  S2UR UR13, SR_CgaCtaId ;  /* 0x00000000000d79c3 */ /* 0x000ee20000008800 */
[----:B------:R-:W4:Y:S01]  /*0030*/  LDCU.U8 UR7, c[0x0][0x382] ;  /* 0x00007040ff0777ac */ /* 0x000f220008000000 */
[----:B------:R-:W5:Y:S01]  /*0040*/  LDCU.U8 UR4, c[0x0][0x381] ;  /* 0x00007020ff0477ac */ /* 0x000f620008000000 */
[----:B------:R-:W2:Y:S01]  /*0050*/  LDCU UR5, c[0x0][0x36c] ;  /* 0x00006d80ff0577ac */ /* 0x000ea20008000800 */
[----:B------:R-:W-:Y:S01]  /*0060*/  UMOV UR14, 0x1 ;  /* 0x00000001000e7882 */ /* 0x000fe20000000000 */
[----:B----4-:R-:W-:-:S02]  /*0070*/  ULOP3.LUT UR7, UR7, 0x1, URZ, 0xc0, !UPT ;  /* 0x0000000107077892 */ /* 0x010fc4000f8ec0ff */
[----:B-----5:R-:W-:Y:S02]  /*0080*/  ULOP3.LUT UR4, UR4, 0x1, URZ, 0xc0, !UPT ;  /* 0x0000000104047892 */ /* 0x020fe4000f8ec0ff */
[----:B---3--:R-:W-:Y:S02]  /*0090*/  ULEA.HI UR6, UR13, UR13, URZ, 0x1 ;  /* 0x0000000d0d067291 */ /* 0x008fe4000f8f08ff */
[----:B--2---:R-:W-:Y:S02]  /*00a0*/  UISETP.EQ.U32.AND UP2, UPT, UR5, 0x1, UPT ;  /* 0x000000010500788c */ /* 0x004fe4000bf42070 */
[----:B------:R-:W-:Y:S01]  /*00b0*/  ULOP3.LUT UR6, UR6, 0xfffffffe, URZ, 0xc0, !UPT ;  /* 0xfffffffe06067892 */ /* 0x000fe2000f8ec0ff */
[----:B------:R-:W-:Y:S01]  /*00c0*/  SHF.R.U32.HI R0, RZ, 0x5, R2 ;  /* 0x00000005ff007819 */ /* 0x000fe20000011602 */
[----:B------:R-:W-:Y:S02]  /*00d0*/  UISETP.NE.U32.AND UP6, UPT, UR7, 0x1, UPT ;  /* 0x000000010700788c */ /* 0x000fe4000bfc5070 */
[----:B------:R-:W-:Y:S01]  /*00e0*/  UIADD3 UR12, UPT, UPT, -UR6, UR13, URZ ;  /* 0x0000000d060c7290 */ /* 0x000fe2000fffe1ff */
[----:B------:R-:W-:Y:S01]  /*00f0*/  R2UR UR21, R0 ;  /* 0x00000000001572ca */ /* 0x000fe200000e0000 */
[----:B------:R-:W-:-:S02]  /*0100*/  UISETP.NE.U32.AND UP5, UPT, UR4, 0x1, UPT ;  /* 0x000000010400788c */ /* 0x000fc4000bfa5070 */
[----:B------:R-:W-:-:S10]  /*0110*/  USHF.L.U32 UR14, UR14, UR12, URZ ;  /* 0x0000000c0e0e7299 */ /* 0x000fd400080006ff */
[----:B------:R-:W-:Y:S02]  /*0120*/  UISETP.NE.AND UP4, UPT, UR21, 0x5, UPT ;  /* 0x000000051500788c */ /* 0x000fe4000bf85270 */
[----:B------:R-:W-:-:S07]  /*0130*/  UISETP.NE.AND UP3, UPT, UR21, URZ, UPT ;  /* 0x000000ff1500728c */ /* 0x000fce000bf65270 */
[----:B-1----:R-:W-:Y:S05]  /*0140*/  BRA.U UP4, `(.L_x_0) ;  /* 0x0000000104387547 */ /* 0x002fea000b800000 */
[----:B------:R-:W1:Y:S02]  /*0150*/  LDCU.64 UR4, c[0x0][0x348] ;  /* 0x00006900ff0477ac */ /* 0x000e640008000a00 */
[----:B-1----:R-:W-:Y:S02]  /*0160*/  UIADD3 UR10, UP1, UPT, UR4, 0x40, URZ ;  /* 0x00000040040a7890 */ /* 0x002fe4000ff3e0ff */
[----:B------:R-:W-:Y:S02]  /*0170*/  UIADD3 UR8, UP0, UPT, UR4, 0xc0, URZ ;  /* 0x000000c004087890 */ /* 0x000fe4000ff1e0ff */
[----:B------:R-:W-:Y:S02]  /*0180*/  UIADD3.X UR11, UPT, UPT, URZ, UR5, URZ, UP1, !UPT ;  /* 0x00000005ff0b7290 */ /* 0x000fe40008ffe4ff */
[----:B------:R-:W-:Y:S02]  /*0190*/  UIADD3 UR6, UP1, UPT, UR4, 0x140, URZ ;  /* 0x0000014004067890 */ /* 0x000fe4000ff3e0ff */
[----:B------:R-:W-:-:S02]  /*01a0*/  UIADD3.X UR9, UPT, UPT, URZ, UR5, URZ, UP0, !UPT ;  /* 0x00000005ff097290 */ /* 0x000fc400087fe4ff */
[----:B------:R-:W-:Y:S02]  /*01b0*/  UIADD3 UR4, UP0, UPT, UR4, 0x1c0, URZ ;  /* 0x000001c004047890 */ /* 0x000fe4000ff1e0ff */
[----:B------:R-:W-:Y:S01]  /*01c0*/  UIADD3.X UR7, UPT, UPT, URZ, UR5, URZ, UP1, !UPT ;  /* 0x00000005ff077290 */ /* 0x000fe20008ffe4ff */
[----:B------:R1:W-:Y:S01]  /*01d0*/  UTMACCTL.PF [UR10] ;  /* 0x000000000a0079b9 */ /* 0x0003e20008040000 */
[----:B------:R-:W-:-:S03]  /*01e0*/  UIADD3.X UR5, UPT, UPT, URZ, UR5, URZ, UP0, !UPT ;  /* 0x00000005ff057290 */ /* 0x000fc600087fe4ff */
[----:B------:R1:W-:Y:S04]  /*01f0*/  UTMACCTL.PF [UR8] ;  /* 0x00000000080079b9 */ /* 0x0003e80008040000 */
[----:B------:R1:W-:Y:S02]  /*0200*/  UTMACCTL.PF [UR6] ;  /* 0x00000000060079b9 */ /* 0x0003e40008040000 */
[----:B------:R1:W-:Y:S02]  /*0210*/  UTMACCTL.PF [UR4] ;  /* 0x00000000040079b9 */ /* 0x0003e40008040000 */
[----:B-1----:R-:W-:Y:S01]  /*0220*/  NOP ;  /* 0x0000000000007918 */ /* 0x002fe20000000000 */
.L_x_0:
[----:B------:R-:W-:Y:S05]  /*0230*/  BRA.U UP3, `(.L_x_1) ;  /* 0x0000000103587547 */ /* 0x000fea000b800000 */
[----:B------:R-:W-:Y:S01]  /*0240*/  UMOV UR5, 0x400 ;  /* 0x0000040000057882 */ /* 0x000fe20000000000 */
[----:B------:R-:W-:Y:S01]  /*0250*/  UMOV UR6, 0x1 ;  /* 0x0000000100067882 */ /* 0x000fe20000000000 */
[----:B------:R-:W-:Y:S02]  /*0260*/  ULEA UR5, UR13, UR5, 0x18 ;  /* 0x000000050d057291 */ /* 0x000fe4000f8ec0ff */
[----:B------:R-:W-:-:S04]  /*0270*/  UIADD3 UR6, UPT, UPT, -UR6, 0x100000, URZ ;  /* 0x0010000006067890 */ /* 0x000fc8000fffe1ff */
[----:B------:R-:W-:Y:S02]  /*0280*/  USHF.L.U32 UR7, UR6, 0xb, URZ ;  /* 0x0000000b06077899 */ /* 0x000fe400080006ff */
[----:B------:R-:W-:Y:S01]  /*0290*/  USHF.L.U32 UR6, UR6, 0x1, URZ ;  /* 0x0000000106067899 */ /* 0x000fe200080006ff */
[----:B------:R-:W-:Y:S02]  /*02a0*/  UMOV UR4, 0x2 ;  /* 0x0000000200047882 */ /* 0x000fe40000000000 */
[----:B------:R-:W-:-:S04]  /*02b0*/  UIADD3 UR8, UPT, UPT, -UR4, 0x100000, URZ ;  /* 0x0010000004087890 */ /* 0x000fc8000fffe1ff */
[----:B------:R-:W-:Y:S02]  /*02c0*/  USHF.L.U32 UR9, UR8, 0xb, URZ ;  /* 0x0000000b08097899 */ /* 0x000fe400080006ff */
[----:B------:R-:W-:Y:S01]  /*02d0*/  USHF.L.U32 UR8, UR8, 0x1, URZ ;  /* 0x0000000108087899 */ /* 0x000fe200080006ff */
[----:B------:R-:W1:Y:S02]  /*02e0*/  FENCE.VIEW.ASYNC.S ;  /* 0x00000000000073c6 */ /* 0x000e640000000000 */
[----:B-1----:R1:W2:Y:S01]  /*02f0*/  SYNCS.EXCH.64 URZ, [UR5], UR6 ;  /* 0x0000000605ff75b2 */ /* 0x0022a20008000100 */
[----:B------:R1:W3:Y:S01]  /*0300*/  SYNCS.EXCH.64 URZ, [UR5+0x8], UR6 ;  /* 0x0000080605ff75b2 */ /* 0x0002e20008000100 */
[----:B------:R1:W4:Y:S01]  /*0310*/  SYNCS.EXCH.64 URZ, [UR5+0x10], UR6 ;  /* 0x0000100605ff75b2 */ /* 0x0003220008000100 */
[----:B------:R1:W5:Y:S01]  /*0320*/  SYNCS.EXCH.64 URZ, [UR5+0x18], UR6 ;  /* 0x0000180605ff75b2 */ /* 0x0003620008000100 */
[----:B------:R1:W1:Y:S05]  /*0330*/  SYNCS.EXCH.64 URZ, [UR5+0x20], UR6 ;  /* 0x0000200605ff75b2 */ /* 0x00026a0008000100 */
[----:B------:R1:W1:Y:S01]  /*0340*/  SYNCS.EXCH.64 URZ, [UR5+0x28], UR8 ;  /* 0x0000280805ff75b2 */ /* 0x0002620008000100 */
[----:B------:R1:W1:Y:S01]  /*0350*/  SYNCS.EXCH.64 URZ, [UR5+0x30], UR8 ;  /* 0x0000300805ff75b2 */ /* 0x0002620008000100 */
[----:B------:R1:W1:Y:S01]  /*0360*/  SYNCS.EXCH.64 URZ, [UR5+0x38], UR8 ;  /* 0x0000380805ff75b2 */ /* 0x0002620008000100 */
[----:B------:R1:W1:Y:S01]  /*0370*/  SYNCS.EXCH.64 URZ, [UR5+0x40], UR8 ;  /* 0x0000400805ff75b2 */ /* 0x0002620008000100 */
[----:B------:R1:W1:Y:S01]  /*0380*/  SYNCS.EXCH.64 URZ, [UR5+0x48], UR8 ;  /* 0x0000480805ff75b2 */ /* 0x0002620008000100 */
[----:B------:R-:W-:Y:S01]  /*0390*/  NOP ;  /* 0x0000000000007918 */ /* 0x000fe20000000000 */
.L_x_1:
[----:B------:R-:W-:Y:S01]  /*03a0*/  NOP ;  /* 0x0000000000007918 */ /* 0x000fe20000000000 */
[----:B------:R-:W-:Y:S05]  /*03b0*/  BRA.U !UP2, `(.L_x_2) ;  /* 0x000000010a087547 */ /* 0x000fea000b800000 */
[----:B-12345:R-:W-:Y:S01]  /*03c0*/  UCGABAR_ARV ;  /* 0x00000000000079c7 */ /* 0x03efe20008000000 */
[----:B------:R-:W-:Y:S05]  /*03d0*/  BRA `(.L_x_3) ;  /* 0x0000000000047947 */ /* 0x000fea0003800000 */
.L_x_2:
[----:B-12345:R-:W-:Y:S01]  /*03e0*/  NOP ;  /* 0x0000000000007918 */ /* 0x03efe20000000000 */
.L_x_3:
[----:B------:R-:W-:Y:S05]  /*03f0*/  BRA.U !UP2, `(.L_x_4) ;  /* 0x000000010a0c7547 */ /* 0x000fea000b800000 */
[----:B------:R-:W-:Y:S01]  /*0400*/  UCGABAR_WAIT ;  /* 0x0000000000007dc7 */ /* 0x000fe20008000000 */
[----:B------:R-:W-:Y:S01]  /*0410*/  CCTL.IVALL ;  /* 0x00000000ff00798f */ /* 0x000fe20002000000 */
[----:B------:R-:W-:Y:S05]  /*0420*/  BRA `(.L_x_5) ;  /* 0x0000000000047947 */ /* 0x000fea0003800000 */
.L_x_4:
[----:B------:R-:W-:Y:S06]  /*0430*/  BAR.SYNC.DEFER_BLOCKING 0x0 ;  /* 0x0000000000007b1d */ /* 0x000fec0000010000 */
.L_x_5:
[----:B------:R-:W-:Y:S05]  /*0440*/  BRA.U UP3, `(.L_x_6) ;  /* 0x0000000103407547 */ /* 0x000fea000b800000 */
[----:B------:R-:W-:Y:S01]  /*0450*/  UMOV UR6, 0x400 ;  /* 0x0000040000067882 */ /* 0x000fe20000000000 */
[----:B------:R-:W-:Y:S01]  /*0460*/  UMOV UR5, 0x1 ;  /* 0x0000000100057882 */ /* 0x000fe20000000000 */
[----:B------:R-:W-:Y:S01]  /*0470*/  UMOV UR4, 0x4 ;  /* 0x0000000400047882 */ /* 0x000fe20000000000 */
[----:B------:R-:W-:Y:S02]  /*0480*/  ULEA UR6, UR13, UR6, 0x18 ;  /* 0x000000060d067291 */ /* 0x000fe4000f8ec0ff */
[----:B------:R-:W-:-:S04]  /*0490*/  UIADD3 UR8, UPT, UPT, -UR5, 0x100000, URZ ;  /* 0x0010000005087890 */ /* 0x000fc8000fffe1ff */
[----:B------:R-:W-:Y:S02]  /*04a0*/  USHF.L.U32 UR9, UR8, 0xb, URZ ;  /* 0x0000000b08097899 */ /* 0x000fe400080006ff */
[----:B------:R-:W-:Y:S02]  /*04b0*/  USHF.L.U32 UR8, UR8, 0x1, URZ ;  /* 0x0000000108087899 */ /* 0x000fe400080006ff */
[----:B------:R-:W-:-:S04]  /*04c0*/  UIADD3 UR4, UPT, UPT, -UR4, 0x100000, URZ ;  /* 0x0010000004047890 */ /* 0x000fc8000fffe1ff */
[----:B------:R-:W-:Y:S02]  /*04d0*/  USHF.L.U32 UR5, UR4, 0xb, URZ ;  /* 0x0000000b04057899 */ /* 0x000fe400080006ff */
[----:B------:R-:W-:Y:S01]  /*04e0*/  USHF.L.U32 UR4, UR4, 0x1, URZ ;  /* 0x0000000104047899 */ /* 0x000fe200080006ff */
[----:B------:R-:W1:Y:S03]  /*04f0*/  FENCE.VIEW.ASYNC.S ;  /* 0x00000000000073c6 */ /* 0x000e660000000000 */
[----:B-1----:R1:W2:Y:S01]  /*0500*/  SYNCS.EXCH.64 URZ, [UR6+0x50], UR8 ;  /* 0x0000500806ff75b2 */ /* 0x0022a20008000100 */
[----:B------:R1:W3:Y:S07]  /*0510*/  SYNCS.EXCH.64 URZ, [UR6+0x58], UR8 ;  /* 0x0000580806ff75b2 */ /* 0x0002ee0008000100 */
[----:B------:R1:W4:Y:S01]  /*0520*/  SYNCS.EXCH.64 URZ, [UR6+0x60], UR4 ;  /* 0x0000600406ff75b2 */ /* 0x0003220008000100 */
[----:B------:R1:W5:Y:S01]  /*0530*/  SYNCS.EXCH.64 URZ, [UR6+0x68], UR4 ;  /* 0x0000680406ff75b2 */ /* 0x0003620008000100 */
[----:B------:R-:W-:Y:S01]  /*0540*/  NOP ;  /* 0x0000000000007918 */ /* 0x000fe20000000000 */
.L_x_6:
[----:B------:R-:W-:Y:S01]  /*0550*/  NOP ;  /* 0x0000000000007918 */ /* 0x000fe20000000000 */
[----:B------:R-:W-:Y:S05]  /*0560*/  BRA.U !UP2, `(.L_x_7) ;  /* 0x000000010a087547 */ /* 0x000fea000b800000 */
[----:B--2345:R-:W-:Y:S01]  /*0570*/  UCGABAR_ARV ;  /* 0x00000000000079c7 */ /* 0x03cfe20008000000 */
[----:B------:R-:W-:Y:S05]  /*0580*/  BRA `(.L_x_8) ;  /* 0x0000000000047947 */ /* 0x000fea0003800000 */
.L_x_7:
[----:B--2345:R-:W-:Y:S01]  /*0590*/  NOP ;  /* 0x0000000000007918 */ /* 0x03cfe20000000000 */
.L_x_8:
[----:B------:R-:W-:Y:S05]  /*05a0*/  BRA.U !UP2, `(.L_x_9) ;  /* 0x000000010a0c7547 */ /* 0x000fea000b800000 */
[----:B------:R-:W-:Y:S01]  /*05b0*/  UCGABAR_WAIT ;  /* 0x0000000000007dc7 */ /* 0x000fe20008000000 */
[----:B------:R-:W-:Y:S01]  /*05c0*/  CCTL.IVALL ;  /* 0x00000000ff00798f */ /* 0x000fe20002000000 */
[----:B------:R-:W-:Y:S05]  /*05d0*/  BRA `(.L_x_10) ;  /* 0x0000000000047947 */ /* 0x000fea0003800000 */
.L_x_9:
[----:B------:R-:W-:Y:S06]  /*05e0*/  BAR.SYNC.DEFER_BLOCKING 0x0 ;  /* 0x0000000000007b1d */ /* 0x000fec0000010000 */
.L_x_10:
[----:B------:R-:W-:Y:S01]  /*05f0*/  NOP ;  /* 0x0000000000007918 */ /* 0x000fe20000000000 */
[----:B------:R-:W-:Y:S05]  /*0600*/  BRA.U !UP2, `(.L_x_11) ;  /* 0x000000010a087547 */ /* 0x000fea000b800000 */
[----:B------:R-:W-:Y:S01]  /*0610*/  UCGABAR_ARV ;  /* 0x00000000000079c7 */ /* 0x000fe20008000000 */
[----:B------:R-:W-:Y:S05]  /*0620*/  BRA `(.L_x_12) ;  /* 0x0000000000047947 */ /* 0x000fea0003800000 */
.L_x_11:
[----:B------:R-:W-:Y:S01]  /*0630*/  NOP ;  /* 0x0000000000007918 */ /* 0x000fe20000000000 */
.L_x_12:
[----:B------:R-:W-:Y:S05]  /*0640*/  BRA.U !UP2, `(.L_x_13) ;  /* 0x000000010a0c7547 */ /* 0x000fea000b800000 */
[----:B------:R-:W-:Y:S01]  /*0650*/  UCGABAR_WAIT ;  /* 0x0000000000007dc7 */ /* 0x000fe20008000000 */
[----:B------:R-:W-:Y:S01]  /*0660*/  CCTL.IVALL ;  /* 0x00000000ff00798f */ /* 0x000fe20002000000 */
[----:B------:R-:W-:Y:S05]  /*0670*/  BRA `(.L_x_14) ;  /* 0x0000000000047947 */ /* 0x000fea0003800000 */
.L_x_13:
[----:B------:R-:W-:Y:S06]  /*0680*/  BAR.SYNC.DEFER_BLOCKING 0x0 ;  /* 0x0000000000007b1d */ /* 0x000fec0000010000 */
.L_x_14:
[----:B------:R-:W2:Y:S01]  /*0690*/  LDCU.U8 UR20, c[0x0][0x5c8] ;  /* 0x0000b900ff1477ac */ /* 0x000ea20008000000 */
[----:B------:R-:W3:Y:S01]  /*06a0*/  LDCU.U8 UR19, c[0x0][0x5c9] ;  /* 0x0000b920ff1377ac */ /* 0x000ee20008000000 */
[----:B------:R-:W4:Y:S01]  /*06b0*/  LDCU.U8 UR18, c[0x0][0x5d4] ;  /* 0x0000ba80ff1277ac */ /* 0x000f220008000000 */
[----:B------:R-:W5:Y:S01]  /*06c0*/  LDCU.U8 UR17, c[0x0][0x5d5] ;  /* 0x0000baa0ff1177ac */ /* 0x000f620008000000 */
[----:B------:R-:W1:Y:S01]  /*06d0*/  LDCU.U8 UR16, c[0x0][0x5e0] ;  /* 0x0000bc00ff1077ac */ /* 0x000e620008000000 */
[----:B------:R-:W1:Y:S01]  /*06e0*/  LDCU.U8 UR15, c[0x0][0x5e1] ;  /* 0x0000bc20ff0f77ac */ /* 0x000e620008000000 */
[----:B------:R-:W-:Y:S05]  /*06f0*/  BRA.U UP4, `(.L_x_15) ;  /* 0x0000000904547547 */ /* 0x000fea000b800000 */
[----:B------:R-:W5:Y:S01]  /*0700*/  S2UR UR27, SR_CTAID.Z ;  /* 0x00000000001b79c3 */ /* 0x000f620000002700 */
[----:B------:R-:W-:Y:S01]  /*0710*/  UMOV UR26, 0x1 ;  /* 0x00000001001a7882 */ /* 0x000fe20000000000 */
[----:B------:R-:W-:Y:S01]  /*0720*/  UMOV UR25, URZ ;  /* 0x000000ff00197c82 */ /* 0x000fe20008000000 */
[----:B-----5:R-:W-:-:S09]  /*0730*/  UISETP.GT.U32.AND UP0, UPT, UR27, 0x1ff, UPT ;  /* 0x000001ff1b00788c */ /* 0x020fd2000bf04070 */
[----:B------:R-:W-:Y:S05]  /*0740*/  BRA.U UP0, `(.L_x_16) ;  /* 0x0000000500d47547 */ /* 0x000fea000b800000 */
[----:B-1----:R-:W1:Y:S01]  /*0750*/  LDCU.64 UR4, c[0x0][0x5c0] ;  /* 0x0000b800ff0477ac */ /* 0x002e620008000a00 */
[----:B------:R-:W5:Y:S01]  /*0760*/  S2UR UR24, SR_CTAID.Y ;  /* 0x00000000001879c3 */ /* 0x000f620000002600 */
[----:B------:R-:W4:Y:S01]  /*0770*/  LDCU UR22, c[0x0][0x374] ;  /* 0x00006e80ff1677ac */ /* 0x000f220008000800 */
[----:B------:R-:W4:Y:S01]  /*0780*/  LDCU UR10, c[0x0][0x370] ;  /* 0x00006e00ff0a77ac */ /* 0x000f220008000800 */
[----:B------:R-:W3:Y:S01]  /*0790*/  LDCU.64 UR28, c[0x0][0x348] ;  /* 0x00006900ff1c77ac */ /* 0x000ee20008000a00 */
[----:B------:R-:W-:Y:S01]  /*07a0*/  UMOV UR25, URZ ;  /* 0x000000ff00197c82 */ /* 0x000fe20008000000 */
[----:B------:R-:W-:Y:S01]  /*07b0*/  UMOV UR26, 0x1 ;  /* 0x00000001001a7882 */ /* 0x000fe20000000000 */
[----:B-1----:R-:W-:-:S04]  /*07c0*/  UIMAD.WIDE.U32 UR6, UR27, UR5, URZ ;  /* 0x000000051b0672a5 */ /* 0x002fc8000f8e00ff */
[----:B------:R-:W-:Y:S02]  /*07d0*/  UIADD3 UR5, UPT, UPT, UR27, -UR7, URZ ;  /* 0x800000071b057290 */ /* 0x000fe4000fffe0ff */
[----:B-----5:R-:W-:Y:S02]  /*07e0*/  USHF.L.U32 UR24, UR24, 0x7, URZ ;  /* 0x0000000718187899 */ /* 0x020fe400080006ff */
[----:B--2---:R-:W-:-:S03]  /*07f0*/  USHF.R.U32.HI UR5, URZ, UR20, UR5 ;  /* 0x00000014ff057299 */ /* 0x004fc60008011605 */
[----:B------:R-:W1:Y:S01]  /*0800*/  LDCU UR6, c[0x0][0x5d0] ;  /* 0x0000ba00ff0677ac */ /* 0x000e620008000800 */
[----:B------:R-:W-:Y:S02]  /*0810*/  UIADD3 UR5, UPT, UPT, UR7, UR5, URZ ;  /* 0x0000000507057290 */ /* 0x000fe4000fffe0ff */
[----:B------:R-:W-:Y:S02]  /*0820*/  ULOP3.LUT UR24, UR24, 0x80, URZ, 0xc0, !UPT ;  /* 0x0000008018187892 */ /* 0x000fe4000f8ec0ff */
[----:B---3--:R-:W-:-:S04]  /*0830*/  USHF.R.U32.HI UR11, URZ, UR19, UR5 ;  /* 0x00000013ff0b7299 */ /* 0x008fc80008011605 */
[----:B------:R-:W-:-:S04]  /*0840*/  UIADD3 UR11, UPT, UPT, -UR11, URZ, URZ ;  /* 0x000000ff0b0b7290 */ /* 0x000fc8000fffe1ff */
[----:B------:R-:W-:Y:S01]  /*0850*/  UIMAD UR11, UR11, UR4, UR27 ;  /* 0x000000040b0b72a4 */ /* 0x000fe2000f8e021b */
[----:B------:R-:W2:Y:S03]  /*0860*/  LDCU.64 UR4, c[0x0][0x5d8] ;  /* 0x0000bb00ff0477ac */ /* 0x000ea60008000a00 */
[----:B-1----:R-:W-:-:S04]  /*0870*/  UIMAD.WIDE.U32 UR6, UR11, UR6, URZ ;  /* 0x000000060b0672a5 */ /* 0x002fc8000f8e00ff */
[----:B------:R-:W-:-:S04]  /*0880*/  UIADD3 UR6, UPT, UPT, UR11, -UR7, URZ ;  /* 0x800000070b067290 */ /* 0x000fc8000fffe0ff */
[----:B----4-:R-:W-:-:S04]  /*0890*/  USHF.R.U32.HI UR6, URZ, UR18, UR6 ;  /* 0x00000012ff067299 */ /* 0x010fc80008011606 */
[----:B------:R-:W-:-:S04]  /*08a0*/  UIADD3 UR6, UPT, UPT, UR7, UR6, URZ ;  /* 0x0000000607067290 */ /* 0x000fc8000fffe0ff */
[----:B------:R-:W-:-:S04]  /*08b0*/  USHF.R.U32.HI UR6, URZ, UR17, UR6 ;  /* 0x00000011ff067299 */ /* 0x000fc80008011606 */
[----:B--2---:R-:W-:-:S07]  /*08c0*/  UIMAD.WIDE.U32 UR8, UR6, UR5, URZ ;  /* 0x00000005060872a5 */ /* 0x004fce000f8e00ff */
[----:B------:R-:W-:Y:S01]  /*08d0*/  UMOV UR7, UR9 ;  /* 0x0000000900077c82 */ /* 0x000fe20008000000 */
[----:B------:R-:W-:Y:S01]  /*08e0*/  UMOV UR8, 0x400 ;  /* 0x0000040000087882 */ /* 0x000fe20000000000 */
[----:B------:R-:W-:Y:S02]  /*08f0*/  UIADD3 UR5, UPT, UPT, UR6, -UR7, URZ ;  /* 0x8000000706057290 */ /* 0x000fe4000fffe0ff */
[----:B------:R-:W1:Y:S02]  /*0900*/  LDCU UR9, c[0x0][0x378] ;  /* 0x00006f00ff0977ac */ /* 0x000e640008000800 */
[----:B------:R-:W-:Y:S02]  /*0910*/  USHF.R.U32.HI UR5, URZ, UR16, UR5 ;  /* 0x00000010ff057299 */ /* 0x000fe40008011605 */
[----:B------:R-:W-:Y:S02]  /*0920*/  ULEA UR13, UR13, UR8, 0x18 ;  /* 0x000000080d0d7291 */ /* 0x000fe4000f8ec0ff */
[----:B------:R-:W-:-:S02]  /*0930*/  UIADD3 UR7, UPT, UPT, UR7, UR5, URZ ;  /* 0x0000000507077290 */ /* 0x000fc4000fffe0ff */
[----:B------:R-:W-:Y:S02]  /*0940*/  ULEA UR23, UR12, UR13, 0xd ;  /* 0x0000000d0c177291 */ /* 0x000fe4000f8e68ff */
[----:B------:R-:W-:-:S03]  /*0950*/  USHF.R.U32.HI UR7, URZ, UR15, UR7 ;  /* 0x0000000fff077299 */ /* 0x000fc60008011607 */
[----:B------:R-:W2:Y:S01]  /*0960*/  LDCU UR5, c[0x0][0x5cc] ;  /* 0x0000b980ff0577ac */ /* 0x000ea20008000800 */
[----:B------:R-:W-:-:S04]  /*0970*/  UIADD3 UR7, UPT, UPT, -UR7, URZ, URZ ;  /* 0x000000ff07077290 */ /* 0x000fc8000fffe1ff */
[----:B------:R-:W-:Y:S02]  /*0980*/  UIMAD UR7, UR7, UR4, UR6 ;  /* 0x00000004070772a4 */ /* 0x000fe4000f8e0206 */
[----:B------:R-:W-:Y:S02]  /*0990*/  UIMAD UR4, UR22, UR10, URZ ;  /* 0x0000000a160472a4 */ /* 0x000fe4000f8e02ff */
[----:B------:R-:W-:Y:S02]  /*09a0*/  UIADD3 UR6, UPT, UPT, -UR6, URZ, URZ ;  /* 0x000000ff06067290 */ /* 0x000fe4000fffe1ff */
[----:B-1----:R-:W-:-:S04]  /*09b0*/  UIMAD UR4, UR4, UR9, URZ ;  /* 0x00000009040472a4 */ /* 0x002fc8000f8e02ff */
[----:B------:R-:W-:Y:S02]  /*09c0*/  ULEA.HI UR22, UR4, UR4, URZ, 0x1 ;  /* 0x0000000404167291 */ /* 0x000fe4000f8f08ff */
[----:B--2---:R-:W-:Y:S02]  /*09d0*/  UIMAD UR11, UR6, UR5, UR11 ;  /* 0x00000005060b72a4 */ /* 0x004fe4000f8e020b */
[----:B------:R-:W-:-:S12]  /*09e0*/  USHF.R.S32.HI UR22, URZ, 0x1, UR22 ;  /* 0x00000001ff167899 */ /* 0x000fd80008011416 */
.L_x_20:
[----:B------:R-:W-:Y:S01]  /*09f0*/  USHF.L.U32 UR4, UR26, 0x1f, URZ ;  /* 0x0000001f1a047899 */ /* 0x000fe200080006ff */
[----:B------:R-:W-:Y:S01]  /*0a00*/  HFMA2 R3, -RZ, RZ, 0, -0.0 ;  /* 0x00008000ff037431 */ /* 0x000fe200000001ff */
[----:B------:R-:W-:Y:S02]  /*0a10*/  ULEA UR5, UR25, UR13, 0x3 ;  /* 0x0000000d19057291 */ /* 0x000fe4000f8e18ff */
[----:B------:R-:W-:Y:S02]  /*0a20*/  ULEA UR11, UR11, UR12, 0x1 ;  /* 0x0000000c0b0b7291 */ /* 0x000fe4000f8e08ff */
[----:B------:R-:W-:Y:S01]  /*0a30*/  MOV R0, UR4 ;  /* 0x0000000400007c02 */ /* 0x000fe20008000f00 */
[----:B------:R-:W-:Y:S02]  /*0a40*/  UIADD3 UR36, UP1, UPT, UR28, 0x40, URZ ;  /* 0x000000401c247890 */ /* 0x000fe4000ff3e0ff */
[----:B------:R-:W-:Y:S02]  /*0a50*/  UIADD3 UR34, UP0, UPT, UR28, 0xc0, URZ ;  /* 0x000000c01c227890 */ /* 0x000fe4000ff1e0ff */
[----:B----4-:R1:W2:Y:S01]  /*0a60*/  SYNCS.PHASECHK.TRANS64.TRYWAIT P2, [UR5+0x28], R0 ;  /* 0x00002800ff0075a7 */ /* 0x0102a20008041105 */
[----:B------:R-:W-:-:S02]  /*0a70*/  ULEA UR7, UR7, UR24, 0x8 ;  /* 0x0000001807077291 */ /* 0x000fc4000f8e40ff */
[----:B------:R-:W-:Y:S02]  /*0a80*/  UIADD3.X UR37, UPT, UPT, URZ, UR29, URZ, UP1, !UPT ;  /* 0x0000001dff257290 */ /* 0x000fe40008ffe4ff */
[----:B------:R-:W-:Y:S02]  /*0a90*/  UIADD3.X UR35, UPT, UPT, URZ, UR29, URZ, UP0, !UPT ;  /* 0x0000001dff237290 */ /* 0x000fe400087fe4ff */
[----:B------:R-:W-:Y:S01]  /*0aa0*/  USHF.L.U32 UR11, UR11, 0x6, URZ ;  /* 0x000000060b0b7899 */ /* 0x000fe200080006ff */
[----:B------:R-:W-:-:S11]  /*0ab0*/  UMOV UR33, URZ ;  /* 0x000000ff00217c82 */ /* 0x000fd60008000000 */
.L_x_19:
[----:B---3--:R-:W-:Y:S02]  /*0ac0*/  UIADD3 UR5, UPT, UPT, UR25, 0x1, URZ ;  /* 0x0000000119057890 */ /* 0x008fe4000fffe0ff */
[----:B------:R-:W-:Y:S02]  /*0ad0*/  USHF.L.U32 UR4, UR25, 0xd, URZ ;  /* 0x0000000d19047899 */ /* 0x000fe400080006ff */
[----:B------:R-:W-:Y:S02]  /*0ae0*/  UISETP.NE.AND UP0, UPT, UR5, 0x5, UPT ;  /* 0x000000050500788c */ /* 0x000fe4000bf05270 */
[----:B------:R-:W-:Y:S02]  /*0af0*/  ULEA UR9, UR25, UR13, 0x3 ;  /* 0x0000000d19097291 */ /* 0x000fe4000f8e18ff */
[----:B------:R-:W-:Y:S02]  /*0b00*/  UIADD3 UR8, UPT, UPT, UR23, UR4, UR4 ;  /* 0x0000000417087290 */ /* 0x000fe4000fffe004 */
[----:B------:R-:W-:-:S02]  /*0b10*/  USEL UR25, UR5, URZ, UP0 ;  /* 0x000000ff05197287 */ /* 0x000fc40008000000 */
[----:B------:R-:W-:Y:S02]  /*0b20*/  USEL UR6, URZ, 0x1, UP0 ;  /* 0x00000001ff067887 */ /* 0x000fe40008000000 */
[----:B------:R-:W-:Y:S02]  /*0b30*/  USHF.L.U32 UR10, UR33, 0x6, URZ ;  /* 0x00000006210a7899 */ /* 0x000fe400080006ff */
[----:B------:R-:W-:Y:S02]  /*0b40*/  UIADD3 UR4, UPT, UPT, UR13, UR4, UR4 ;  /* 0x000000040d047290 */ /* 0x000fe4000fffe004 */
[----:B------:R-:W-:Y:S01]  /*0b50*/  UISETP.GT.U32.AND UP0, UPT, UR33, 0x3e, UPT ;  /* 0x0000003e2100788c */ /* 0x000fe2000bf04070 */
[----:B--2-4-:R-:W-:Y:S10]  /*0b60*/  @P2 BRA `(.L_x_17) ;  /* 0x0000000000102947 */ /* 0x014ff40003800000 */
[----:B------:R-:W-:-:S06]  /*0b70*/  USHF.L.U32 UR5, UR26, 0x1f, URZ ;  /* 0x0000001f1a057899 */ /* 0x000fcc00080006ff */
[----:B-1----:R-:W-:-:S04]  /*0b80*/  MOV R0, UR5 ;  /* 0x0000000500007c02 */ /* 0x002fc80008000f00 */
[----:B------:R-:W1:Y:S02]  /*0b90*/  SYNCS.PHASECHK.TRANS64.TRYWAIT P0, [UR9+0x28], R0 ;  /* 0x00002800ff0075a7 */ /* 0x000e640008001109 */
[----:B-1----:R-:W-:Y:S05]  /*0ba0*/  @!P0 BRA `(.L_x_18) ;  /* 0x0000003000f48947 */ /* 0x002fea0003800000 */
.L_x_17:
[----:B------:R-:W-:Y:S02]  /*0bb0*/  ELECT P1, URZ, PT ;  /* 0x0000000000ff782f */ /* 0x000fe40003820000 */
[----:B------:R-:W-:Y:S01]  /*0bc0*/  PLOP3.LUT P0, PT, PT, PT, UP0, 0x80, 0x8 ;  /* 0x000000000008781c */ /* 0x000fe20003f0f008 */
[----:B------:R-:W-:Y:S01]  /*0bd0*/  ULOP3.LUT UR26, UR26, UR6, URZ, 0x3c, !UPT ;  /* 0x000000061a1a7292 */ /* 0x000fe2000f8e3cff */
[----:B------:R-:W-:Y:S01]  /*0be0*/  PLOP3.LUT P2, PT, PT, PT, PT, 0x80, 0x8 ;  /* 0x000000000008781c */ /* 0x000fe20003f4f070 */
[----:B------:R-:W-:Y:S02]  /*0bf0*/  UIADD3 UR8, UPT, UPT, UR8, 0xc400, URZ ;  /* 0x0000c40008087890 */ /* 0x000fe4000fffe0ff */
[----:B------:R-:W-:Y:S02]  /*0c00*/  UIADD3 UR4, UPT, UPT, UR4, 0x20400, URZ ;  /* 0x0002040004047890 */ /* 0x000fe4000fffe0ff */
[----:B------:R-:W-:Y:S02]  /*0c10*/  @!UP0 USHF.L.U32 UR31, UR26, 0x1f, URZ ;  /* 0x0000001f1a1f8899 */ /* 0x000fe400080006ff */
[----:B------:R-:W-:Y:S01]  /*0c20*/  @!UP0 ULEA UR32, UR25, UR13, 0x3 ;  /* 0x0000000d19208291 */ /* 0x000fe2000f8e18ff */
[----:B------:R-:W-:Y:S01]  /*0c30*/  UMOV UR30, 0x30000 ;  /* 0x00030000001e7882 */ /* 0x000fe20000000000 */
[----:B------:R-:W-:-:S02]  /*0c40*/  UMOV UR5, UR9 ;  /* 0x0000000900057c82 */ /* 0x000fc40008000000 */
[----:B-1----:R-:W-:Y:S01]  /*0c50*/  IMAD.U32 R0, RZ, RZ, UR31 ;  /* 0x0000001fff007e24 */ /* 0x002fe2000f8e00ff */
[----:B------:R-:W-:Y:S01]  /*0c60*/  UMOV UR6, UR10 ;  /* 0x0000000a00067c82 */ /* 0x000fe20008000000 */
[----:B------:R3:W-:Y:S01]  /*0c70*/  @P1 SYNCS.ARRIVE.TRANS64 RZ, [UR9], R3 ;  /* 0x00000003ffff19a7 */ /* 0x0007e20008000009 */
[----:B------:R3:W-:Y:S01]  /*0c80*/  UTMALDG.2D.MULTICAST [UR8], [UR36], UR30, desc[URZ] ;  /* 0x0000ff08240073b4 */ /* 0x0007e2000800981e */
[----:B------:R-:W-:-:S04]  /*0c90*/  UIADD3 UR33, UPT, UPT, UR33, 0x1, URZ ;  /* 0x0000000121217890 */ /* 0x000fc8000fffe0ff */
[----:B------:R-:W-:Y:S01]  /*0ca0*/  UISETP.NE.AND UP0, UPT, UR33, 0x40, UPT ;  /* 0x000000402100788c */ /* 0x000fe2000bf05270 */
[----:B------:R3:W-:Y:S01]  /*0cb0*/  UTMALDG.2D [UR4], [UR34], desc[URZ] ;  /* 0x0000ff04220075b4 */ /* 0x0007e20008009000 */
[----:B------:R3:W4:Y:S07]  /*0cc0*/  @!P0 SYNCS.PHASECHK.TRANS64.TRYWAIT P2, [UR32+0x28], R0 ;  /* 0x00002800ff0085a7 */ /* 0x00072e0008041120 */
[----:B------:R-:W-:Y:S05]  /*0cd0*/  BRA.U UP0, `(.L_x_19) ;  /* 0xfffffffd00787547 */ /* 0x000fea000b83ffff */
[----:B---3--:R-:W1:Y:S01]  /*0ce0*/  LDCU.64 UR4, c[0x0][0x5c0] ;  /* 0x0000b800ff0477ac */ /* 0x008e620008000a00 */
[----:B------:R-:W-:-:S04]  /*0cf0*/  UIADD3 UR27, UPT, UPT, UR22, UR27, URZ ;  /* 0x0000001b161b7290 */ /* 0x000fc8000fffe0ff */
[----:B------:R-:W-:Y:S02]  /*0d00*/  UISETP.GE.AND UP0, UPT, UR27, 0x200, UPT ;  /* 0x000002001b00788c */ /* 0x000fe4000bf06270 */
[----:B-1----:R-:W-:Y:S01]  /*0d10*/  UIMAD.WIDE.U32 UR6, UR27, UR5, URZ ;  /* 0x000000051b0672a5 */ /* 0x002fe2000f8e00ff */
[----:B------:R-:W1:Y:S03]  /*0d20*/  LDCU UR5, c[0x0][0x5d0] ;  /* 0x0000ba00ff0577ac */ /* 0x000e660008000800 */
[----:B------:R-:W-:-:S04]  /*0d30*/  UIADD3 UR6, UPT, UPT, UR27, -UR7, URZ ;  /* 0x800000071b067290 */ /* 0x000fc8000fffe0ff */
[----:B------:R-:W-:-:S04]  /*0d40*/  USHF.R.U32.HI UR6, URZ, UR20, UR6 ;  /* 0x00000014ff067299 */ /* 0x000fc80008011606 */
[----:B------:R-:W-:-:S04]  /*0d50*/  UIADD3 UR7, UPT, UPT, UR7, UR6, URZ ;  /* 0x0000000607077290 */ /* 0x000fc8000fffe0ff */
[----:B------:R-:W-:-:S04]  /*0d60*/  USHF.R.U32.HI UR7, URZ, UR19, UR7 ;  /* 0x00000013ff077299 */ /* 0x000fc80008011607 */
[----:B------:R-:W-:-:S04]  /*0d70*/  UIADD3 UR7, UPT, UPT, -UR7, URZ, URZ ;  /* 0x000000ff07077290 */ /* 0x000fc8000fffe1ff */
[----:B------:R-:W-:-:S04]  /*0d80*/  UIMAD UR7, UR4, UR7, UR27 ;  /* 0x00000007040772a4 */ /* 0x000fc8000f8e021b */
[----:B-1----:R-:W-:Y:S01]  /*0d90*/  UIMAD.WIDE.U32 UR8, UR7, UR5, URZ ;  /* 0x00000005070872a5 */ /* 0x002fe2000f8e00ff */
[----:B------:R-:W1:Y:S03]  /*0da0*/  LDCU.64 UR4, c[0x0][0x5d8] ;  /* 0x0000bb00ff0477ac */ /* 0x000e660008000a00 */
[----:B------:R-:W-:-:S04]  /*0db0*/  UIADD3 UR6, UPT, UPT, UR7, -UR9, URZ ;  /* 0x8000000907067290 */ /* 0x000fc8000fffe0ff */
[----:B------:R-:W-:-:S04]  /*0dc0*/  USHF.R.U32.HI UR6, URZ, UR18, UR6 ;  /* 0x00000012ff067299 */ /* 0x000fc80008011606 */
[----:B------:R-:W-:-:S04]  /*0dd0*/  UIADD3 UR6, UPT, UPT, UR9, UR6, URZ ;  /* 0x0000000609067290 */ /* 0x000fc8000fffe0ff */
[----:B------:R-:W-:-:S04]  /*0de0*/  USHF.R.U32.HI UR6, URZ, UR17, UR6 ;  /* 0x00000011ff067299 */ /* 0x000fc80008011606 */
[----:B-1----:R-:W-:Y:S01]  /*0df0*/  UIMAD.WIDE.U32 UR8, UR6, UR5, URZ ;  /* 0x00000005060872a5 */ /* 0x002fe2000f8e00ff */
[----:B------:R-:W1:Y:S03]  /*0e00*/  LDCU UR5, c[0x0][0x5cc] ;  /* 0x0000b980ff0577ac */ /* 0x000e660008000800 */
[----:B------:R-:W-:-:S04]  /*0e10*/  UIADD3 UR8, UPT, UPT, UR6, -UR9, URZ ;  /* 0x8000000906087290 */ /* 0x000fc8000fffe0ff */
[----:B------:R-:W-:-:S04]  /*0e20*/  USHF.R.U32.HI UR8, URZ, UR16, UR8 ;  /* 0x00000010ff087299 */ /* 0x000fc80008011608 */
[----:B------:R-:W-:Y:S02]  /*0e30*/  UIADD3 UR8, UPT, UPT, UR9, UR8, URZ ;  /* 0x0000000809087290 */ /* 0x000fe4000fffe0ff */
[----:B------:R-:W-:Y:S02]  /*0e40*/  UIADD3 UR9, UPT, UPT, -UR6, URZ, URZ ;  /* 0x000000ff06097290 */ /* 0x000fe4000fffe1ff */
[----:B------:R-:W-:Y:S02]  /*0e50*/  USHF.R.U32.HI UR8, URZ, UR15, UR8 ;  /* 0x0000000fff087299 */ /* 0x000fe40008011608 */
[----:B-1----:R-:W-:Y:S02]  /*0e60*/  UIMAD UR11, UR5, UR9, UR7 ;  /* 0x00000009050b72a4 */ /* 0x002fe4000f8e0207 */
[----:B------:R-:W-:-:S04]  /*0e70*/  UIADD3 UR8, UPT, UPT, -UR8, URZ, URZ ;  /* 0x000000ff08087290 */ /* 0x000fc8000fffe1ff */
[----:B------:R-:W-:Y:S01]  /*0e80*/  UIMAD UR7, UR4, UR8, UR6 ;  /* 0x00000008040772a4 */ /* 0x000fe2000f8e0206 */
[----:B------:R-:W-:Y:S11]  /*0e90*/  BRA.U !UP0, `(.L_x_20) ;  /* 0xfffffff908d47547 */ /* 0x000ff6000b83ffff */
.L_x_16:
[----:B------:R-:W-:Y:S01]  /*0ea0*/  UISETP.NE.AND UP0, UPT, UR25, 0x4, UPT ;  /* 0x000000041900788c */ /* 0x000fe2000bf05270 */
[----:B------:R-:W5:Y:S01]  /*0eb0*/  S2UR UR13, SR_CgaCtaId ;  /* 0x00000000000d79c3 */ /* 0x000f620000008800 */
[----:B-1----:R-:W-:-:S04]  /*0ec0*/  UIADD3 UR4, UPT, UPT, UR25, 0x2, URZ ;  /* 0x0000000219047890 */ /* 0x002fc8000fffe0ff */
[----:B------:R-:W-:-:S04]  /*0ed0*/  USEL UR4, UR4, 0x1, UP0 ;  /* 0x0000000104047887 */ /* 0x000fc80008000000 */
[----:B------:R-:W-:Y:S02]  /*0ee0*/  UISETP.NE.AND UP1, UPT, UR4, 0x5, UPT ;  /* 0x000000050400788c */ /* 0x000fe4000bf25270 */
[----:B------:R-:W-:-:S04]  /*0ef0*/  UIADD3 UR4, UPT, UPT, UR4, 0x1, URZ ;  /* 0x0000000104047890 */ /* 0x000fc8000fffe0ff */
[----:B------:R-:W-:Y:S02]  /*0f00*/  USEL UR4, UR4, 0x1, UP1 ;  /* 0x0000000104047887 */ /* 0x000fe40008800000 */
[----:B------:R-:W-:Y:S02]  /*0f10*/  UISETP.EQ.XOR UP1, UPT, UR25, 0x4, !UP1 ;  /* 0x000000041900788c */ /* 0x000fe4000cf22a70 */
[----:B------:R-:W-:Y:S02]  /*0f20*/  UISETP.NE.AND UP0, UPT, UR4, 0x5, UPT ;  /* 0x000000050400788c */ /* 0x000fe4000bf05270 */
[----:B------:R-:W-:Y:S02]  /*0f30*/  UIADD3 UR6, UPT, UPT, UR4, 0x1, URZ ;  /* 0x0000000104067890 */ /* 0x000fe4000fffe0ff */
[----:B------:R-:W-:Y:S02]  /*0f40*/  UISETP.EQ.XOR UP1, UPT, UR4, 0x5, UP1 ;  /* 0x000000050400788c */ /* 0x000fe40008f22a70 */
[----:B------:R-:W-:Y:S01]  /*0f50*/  USEL UR6, UR6, 0x1, UP0 ;  /* 0x0000000106067887 */ /* 0x000fe20008000000 */
[----:B------:R-:W-:-:S03]  /*0f60*/  UMOV UR4, 0x400 ;  /* 0x0000040000047882 */ /* 0x000fc60000000000 */
[----:B------:R-:W-:Y:S02]  /*0f70*/  UISETP.EQ.XOR UP1, UPT, UR6, 0x5, UP1 ;  /* 0x000000050600788c */ /* 0x000fe40008f22a70 */
[----:B------:R-:W-:Y:S02]  /*0f80*/  UISETP.NE.AND UP0, UPT, UR6, 0x5, UPT ;  /* 0x000000050600788c */ /* 0x000fe4000bf05270 */
[----:B------:R-:W-:Y:S02]  /*0f90*/  USEL UR5, URZ, 0x1, !UP1 ;  /* 0x00000001ff057887 */ /* 0x000fe4000c800000 */
[----:B-----5:R-:W-:Y:S02]  /*0fa0*/  ULEA UR4, UR13, UR4, 0x18 ;  /* 0x000000040d047291 */ /* 0x020fe4000f8ec0ff */
[----:B------:R-:W-:Y:S02]  /*0fb0*/  ULOP3.LUT UR5, UR26, UR5, URZ, 0x3c, !UPT ;  /* 0x000000051a057292 */ /* 0x000fe4000f8e3cff */
[----:B------:R-:W-:-:S02]  /*0fc0*/  USEL UR6, UR6, URZ, UP0 ;  /* 0x000000ff06067287 */ /* 0x000fc40008000000 */
[----:B------:R-:W-:Y:S02]  /*0fd0*/  USHF.L.U32 UR5, UR5, 0x1f, URZ ;  /* 0x0000001f05057899 */ /* 0x000fe400080006ff */
[----:B------:R-:W-:-:S04]  /*0fe0*/  ULEA UR4, UR6, UR4, 0x3 ;  /* 0x0000000406047291 */ /* 0x000fc8000f8e18ff */
[----:B------:R-:W-:-:S05]  /*0ff0*/  MOV R0, UR5 ;  /* 0x0000000500007c02 */ /* 0x000fca0008000f00 */
[----:B------:R-:W1:Y:S02]  /*1000*/  SYNCS.PHASECHK.TRANS64.TRYWAIT P0, [UR4+0x28], R0 ;  /* 0x00002800ff0075a7 */ /* 0x000e640008001104 */
[----:B-1----:R-:W-:Y:S05]  /*1010*/  @!P0 BRA `(.L_x_21) ;  /* 0x0000002c00f88947 */ /* 0x002fea0003800000 */
.L_x_47:
[----:B------:R-:W-:-:S13]  /*1020*/  ELECT P0, URZ, PT ;  /* 0x0000000000ff782f */ /* 0x000fda0003800000 */
[----:B-1----:R-:W-:-:S04]  /*1030*/  @P0 MOV R0, 0x8000 ;  /* 0x0000800000000802 */ /* 0x002fc80000000f00 */
[----:B------:R1:W-:Y:S03]  /*1040*/  @P0 SYNCS.ARRIVE.TRANS64 RZ, [UR4], R0 ;  /* 0x00000000ffff09a7 */ /* 0x0003e60008000004 */
.L_x_15:
[----:B------:R-:W-:-:S09]  /*1050*/  UISETP.NE.AND UP0, UPT, UR21, 0x4, UPT ;  /* 0x000000041500788c */ /* 0x000fd2000bf05270 */
[----:B------:R-:W-:Y:S05]  /*1060*/  BRA.U UP0, `(.L_x_22) ;  /* 0x00000009000c7547 */ /* 0x000fea000b800000 */
[----:B-1----:R-:W1:Y:S08]  /*1070*/  S2UR UR5, SR_CTAID.Z ;  /* 0x00000000000579c3 */ /* 0x002e700000002700 */
[----:B------:R-:W-:Y:S01]  /*1080*/  BAR.SYNC.DEFER_BLOCKING 0x2, 0xa0 ;  /* 0x0082800000007b1d */ /* 0x000fe20000010000 */
[----:B------:R-:W-:Y:S01]  /*1090*/  HFMA2 R6, -RZ, RZ, 0, 5.9604644775390625e-08 ;  /* 0x00000001ff067431 */ /* 0x000fe200000001ff */
[----:B------:R-:W-:Y:S01]  /*10a0*/  MOV R5, 0x1 ;  /* 0x0000000100057802 */ /* 0x000fe20000000f00 */
[----:B-1----:R-:W-:-:S09]  /*10b0*/  UISETP.GT.U32.AND UP0, UPT, UR5, 0x1ff, UPT ;  /* 0x000001ff0500788c */ /* 0x002fd2000bf04070 */
[----:B------:R-:W-:Y:S05]  /*10c0*/  BRA.U UP0, `(.L_x_23) ;  /* 0x0000000500c07547 */ /* 0x000fea000b800000 */
[----:B------:R-:W-:Y:S01]  /*10d0*/  UMOV UR4, 0x400 ;  /* 0x0000040000047882 */ /* 0x000fe20000000000 */
[----:B------:R-:W1:Y:S01]  /*10e0*/  LDCU UR10, c[0x0][0x374] ;  /* 0x00006e80ff0a77ac */ /* 0x000e620008000800 */
[----:B------:R-:W-:Y:S01]  /*10f0*/  MOV R5, 0x1 ;  /* 0x0000000100057802 */ /* 0x000fe20000000f00 */
[----:B------:R-:W-:Y:S01]  /*1100*/  ULEA UR4, UR13, UR4, 0x18 ;  /* 0x000000040d047291 */ /* 0x000fe2000f8ec0ff */
[----:B------:R-:W1:Y:S01]  /*1110*/  LDCU UR9, c[0x0][0x370] ;  /* 0x00006e00ff0977ac */ /* 0x000e620008000800 */
[----:B------:R-:W5:Y:S07]  /*1120*/  LDCU UR6, c[0x0][0x378] ;  /* 0x00006f00ff0677ac */ /* 0x000f6e0008000800 */
[----:B------:R-:W4:Y:S01]  /*1130*/  LDS R0, [UR4+0x78] ;  /* 0x00007804ff007984 */ /* 0x000f220008000800 */
[----:B------:R-:W-:Y:S01]  /*1140*/  UMOV UR45, 0x8202010 ;  /* 0x08202010002d7882 */ /* 0x000fe20000000000 */
[----:B------:R-:W-:-:S02]  /*1150*/  UIADD3 UR8, UPT, UPT, UR4, 0xc400, URZ ;  /* 0x0000c40004087890 */ /* 0x000fc4000fffe0ff */
[----:B------:R-:W-:Y:S02]  /*1160*/  UIADD3 UR7, UPT, UPT, UR4, 0x20400, URZ ;  /* 0x0002040004077890 */ /* 0x000fe4000fffe0ff */
[----:B------:R-:W-:Y:S02]  /*1170*/  USEL UR44, URZ, 0x4000, UP6 ;  /* 0x00004000ff2c7887 */ /* 0x000fe4000b000000 */
[----:B------:R-:W-:Y:S02]  /*1180*/  USEL UR45, UR45, 0x8200010, !UP5 ;  /* 0x082000102d2d7887 */ /* 0x000fe4000e800000 */
[----:B------:R-:W-:Y:S02]  /*1190*/  USHF.R.U32.HI UR8, URZ, 0x4, UR8 ;  /* 0x00000004ff087899 */ /* 0x000fe40008011608 */
[----:B-1----:R-:W-:Y:S02]  /*11a0*/  UIMAD UR9, UR10, UR9, URZ ;  /* 0x000000090a0972a4 */ /* 0x002fe4000f8e02ff */
[----:B------:R-:W-:-:S02]  /*11b0*/  USHF.R.U32.HI UR7, URZ, 0x4, UR7 ;  /* 0x00000004ff077899 */ /* 0x000fc40008011607 */
[----:B-----5:R-:W-:Y:S02]  /*11c0*/  UIMAD UR6, UR9, UR6, URZ ;  /* 0x00000006090672a4 */ /* 0x020fe4000f8e02ff */
[----:B------:R-:W-:Y:S02]  /*11d0*/  UIADD3 UR45, UPT, UPT, UR44, UR45, URZ ;  /* 0x0000002d2c2d7290 */ /* 0x000fe4000fffe0ff */
[----:B------:R-:W-:Y:S02]  /*11e0*/  ULOP3.LUT UR23, UR14, 0x3, URZ, 0xfc, !UPT ;  /* 0x000000030e177892 */ /* 0x000fe4000f8efcff */
[----:B------:R-:W-:Y:S02]  /*11f0*/  ULOP3.LUT UR9, UR8, 0x3fc0, URZ, 0xc0, !UPT ;  /* 0x00003fc008097892 */ /* 0x000fe4000f8ec0ff */
[----:B------:R-:W-:Y:S02]  /*1200*/  ULOP3.LUT UR10, UR7, 0x3fc0, URZ, 0xc0, !UPT ;  /* 0x00003fc0070a7892 */ /* 0x000fe4000f8ec0ff */
[----:B------:R-:W-:-:S02]  /*1210*/  ULEA.HI UR33, UR6, UR6, URZ, 0x1 ;  /* 0x0000000606217291 */ /* 0x000fc4000f8f08ff */
[----:B------:R-:W-:Y:S02]  /*1220*/  ULOP3.LUT UR14, UR14, 0xffff, URZ, 0xc0, !UPT ;  /* 0x0000ffff0e0e7892 */ /* 0x000fe4000f8ec0ff */
[----:B------:R-:W-:Y:S02]  /*1230*/  ULOP3.LUT UR23, UR23, 0xffff, URZ, 0xc0, !UPT ;  /* 0x0000ffff17177892 */ /* 0x000fe4000f8ec0ff */
[----:B------:R-:W-:Y:S02]  /*1240*/  ULOP3.LUT UR9, UR9, 0x10000, URZ, 0xfc, !UPT ;  /* 0x0001000009097892 */ /* 0x000fe4000f8efcff */
[----:B------:R-:W-:Y:S02]  /*1250*/  ULOP3.LUT UR10, UR10, 0x10000, URZ, 0xfc, !UPT ;  /* 0x000100000a0a7892 */ /* 0x000fe4000f8efcff */
[----:B------:R-:W-:Y:S01]  /*1260*/  USHF.R.S32.HI UR33, URZ, 0x1, UR33 ;  /* 0x00000001ff217899 */ /* 0x000fe20008011421 */
[----:B------:R-:W-:Y:S01]  /*1270*/  UMOV UR13, UR5 ;  /* 0x00000005000d7c82 */ /* 0x000fe20008000000 */
[----:B------:R-:W-:Y:S01]  /*1280*/  UMOV UR31, URZ ;  /* 0x000000ff001f7c82 */ /* 0x000fe20008000000 */
[----:B----4-:R-:W-:Y:S01]  /*1290*/  R2UR UR34, R0 ;  /* 0x00000000002272ca */ /* 0x010fe200000e0000 */
[----:B------:R-:W-:Y:S01]  /*12a0*/  UMOV UR29, URZ ;  /* 0x000000ff001d7c82 */ /* 0x000fe20008000000 */
[----:B------:R-:W-:Y:S01]  /*12b0*/  UMOV UR27, URZ ;  /* 0x000000ff001b7c82 */ /* 0x000fe20008000000 */
[----:B------:R-:W-:Y:S01]  /*12c0*/  UMOV UR44, URZ ;  /* 0x000000ff002c7c82 */ /* 0x000fe20008000000 */
[----:B------:R-:W-:Y:S01]  /*12d0*/  UMOV UR40, URZ ;  /* 0x000000ff00287c82 */ /* 0x000fe20008000000 */
[----:B------:R-:W-:Y:S01]  /*12e0*/  UMOV UR41, UR45 ;  /* 0x0000002d00297c82 */ /* 0x000fe20008000000 */
[----:B------:R-:W-:Y:S01]  /*12f0*/  UMOV UR38, URZ ;  /* 0x000000ff00267c82 */ /* 0x000fe20008000000 */
[----:B------:R-:W-:Y:S01]  /*1300*/  UMOV UR39, UR45 ;  /* 0x0000002d00277c82 */ /* 0x000fe20008000000 */
[----:B------:R-:W-:Y:S01]  /*1310*/  UMOV UR36, URZ ;  /* 0x000000ff00247c82 */ /* 0x000fe20008000000 */
[----:B------:R-:W-:-:S06]  /*1320*/  UMOV UR37, UR45 ;  /* 0x0000002d00257c82 */ /* 0x000fcc0008000000 */
.L_x_28:
[----:B------:R-:W-:Y:S01]  /*1330*/  USHF.L.U32 UR5, UR29, 0x1f, URZ ;  /* 0x0000001f1d057899 */ /* 0x000fe200080006ff */
[----:B------:R-:W-:Y:S01]  /*1340*/  SHF.L.U32 R3, R5, 0x1f, RZ ;  /* 0x0000001f05037819 */ /* 0x000fe200000006ff */
[----:B------:R-:W-:Y:S02]  /*1350*/  ULEA UR6, UR27, UR4, 0x3 ;  /* 0x000000041b067291 */ /* 0x000fe4000f8e18ff */
[----:B-1----:R-:W-:Y:S02]  /*1360*/  ULEA UR7, UR31, UR4, 0x3 ;  /* 0x000000041f077291 */ /* 0x002fe4000f8e18ff */
[----:B----4-:R-:W-:Y:S01]  /*1370*/  MOV R0, UR5 ;  /* 0x0000000500007c02 */ /* 0x010fe20008000f00 */
[----:B------:R-:W-:Y:S02]  /*1380*/  ULEA UR8, UR31, UR34, 0x7 ;  /* 0x000000221f087291 */ /* 0x000fe4000f8e38ff */
[----:B------:R-:W-:Y:S02]  /*1390*/  UIADD3 UR13, UPT, UPT, UR33, UR13, URZ ;  /* 0x0000000d210d7290 */ /* 0x000fe4000fffe0ff */
[----:B-----5:R1:W4:Y:S01]  /*13a0*/  SYNCS.PHASECHK.TRANS64.TRYWAIT P1, [UR6], R0 ;  /* 0x00000000ff0075a7 */ /* 0x0203220008021106 */
[----:B------:R-:W-:Y:S01]  /*13b0*/  UPLOP3.LUT UP2, UPT, UPT, UPT, UPT, 0x40, 0x4 ;  /* 0x000000000004789c */ /* 0x000fe20003f4e870 */
[----:B------:R-:W5:Y:S02]  /*13c0*/  SYNCS.PHASECHK.TRANS64.TRYWAIT P0, [UR7+0x60], R3 ;  /* 0x00006003ff0075a7 */ /* 0x000f640008001107 */
[----:B-1--45:R-:W-:Y:S08]  /*13d0*/  @!P0 BRA `(.L_x_24) ;  /* 0x0000002c00288947 */ /* 0x032ff00003800000 */
.L_x_49:
[----:B------:R-:W-:-:S05]  /*13e0*/  UMOV UR25, URZ ;  /* 0x000000ff00197c82 */ /* 0x000fca0008000000 */
.L_x_27:
[----:B------:R-:W-:Y:S02]  /*13f0*/  USHF.L.U32 UR28, UR27, 0xa, URZ ;  /* 0x0000000a1b1c7899 */ /* 0x000fe400080006ff */
[----:B------:R-:W-:Y:S02]  /*1400*/  UIADD3 UR11, UPT, UPT, UR27, 0x1, URZ ;  /* 0x000000011b0b7890 */ /* 0x000fe4000fffe0ff */
[----:B------:R-:W-:Y:S02]  /*1410*/  UISETP.GT.U32.AND UP0, UPT, UR25, 0x3e, UPT ;  /* 0x0000003e1900788c */ /* 0x000fe4000bf04070 */
[----:B------:R-:W-:Y:S02]  /*1420*/  UIADD3 UR6, UPT, UPT, UR28, 0x6, URZ ;  /* 0x000000061c067890 */ /* 0x000fe4000fffe0ff */
[----:B------:R-:W-:Y:S02]  /*1430*/  ULEA UR5, UR27, UR4, 0x3 ;  /* 0x000000041b057291 */ /* 0x000fe4000f8e18ff */
[----:B------:R-:W-:Y:S01]  /*1440*/  UISETP.NE.AND UP1, UPT, UR11, 0x5, UPT ;  /* 0x000000050b00788c */ /* 0x000fe2000bf25270 */
[----:B------:R-:W-:Y:S01]  /*1450*/  PLOP3.LUT P0, PT, PT, PT, UP0, 0x80, 0x8 ;  /* 0x000000000008781c */ /* 0x000fe20003f0f008 */
[----:B----4-:R-:W-:Y:S02]  /*1460*/  UIADD3 UR48, UPT, UPT, UR28, UR10, URZ ;  /* 0x0000000a1c307290 */ /* 0x010fe4000fffe0ff */
[----:B------:R-:W-:Y:S02]  /*1470*/  UIADD3 UR46, UPT, UPT, UR28, UR9, URZ ;  /* 0x000000091c2e7290 */ /* 0x000fe4000fffe0ff */
[----:B------:R-:W-:Y:S02]  /*1480*/  UIADD3 UR42, UPT, UPT, UR10, 0x2, UR28 ;  /* 0x000000020a2a7890 */ /* 0x000fe4000fffe01c */
[----:B------:R-:W-:Y:S02]  /*1490*/  UIADD3 UR32, UPT, UPT, UR9, 0x2, UR28 ;  /* 0x0000000209207890 */ /* 0x000fe4000fffe01c */
[----:B------:R-:W-:Y:S02]  /*14a0*/  UIADD3 UR30, UPT, UPT, UR10, 0x4, UR28 ;  /* 0x000000040a1e7890 */ /* 0x000fe4000fffe01c */
[----:B------:R-:W-:Y:S02]  /*14b0*/  UIADD3 UR26, UPT, UPT, UR6, UR10, URZ ;  /* 0x0000000a061a7290 */ /* 0x000fe4000fffe0ff */
[----:B------:R-:W-:Y:S02]  /*14c0*/  UIADD3 UR28, UPT, UPT, UR9, 0x4, UR28 ;  /* 0x00000004091c7890 */ /* 0x000fe4000fffe01c */
[----:B------:R-:W-:Y:S02]  /*14d0*/  UIADD3 UR24, UPT, UPT, UR5, 0x28, URZ ;  /* 0x0000002805187890 */ /* 0x000fe4000fffe0ff */
[----:B------:R-:W-:Y:S02]  /*14e0*/  USEL UR22, URZ, 0x1, UP1 ;  /* 0x00000001ff167887 */ /* 0x000fe40008800000 */
[----:B------:R-:W-:Y:S02]  /*14f0*/  USEL UR27, UR11, URZ, UP1 ;  /* 0x000000ff0b1b7287 */ /* 0x000fe40008800000 */
[----:B------:R-:W-:Y:S01]  /*1500*/  UIADD3 UR6, UPT, UPT, UR6, UR9, URZ ;  /* 0x0000000906067290 */ /* 0x000fe2000fffe0ff */
[----:B------:R-:W-:Y:S01]  /*1510*/  UMOV UR49, 0x40004040 ;  /* 0x4000404000317882 */ /* 0x000fe20000000000 */
[----:B------:R-:W-:Y:S01]  /*1520*/  UMOV UR47, 0x40004040 ;  /* 0x40004040002f7882 */ /* 0x000fe20000000000 */
[----:B------:R-:W-:Y:S01]  /*1530*/  UMOV UR43, 0x40004040 ;  /* 0x40004040002b7882 */ /* 0x000fe20000000000 */
[----:B-----5:R-:W-:Y:S08]  /*1540*/  @P1 BRA `(.L_x_25) ;  /* 0x0000000000101947 */ /* 0x020ff00003800000 */
[----:B------:R-:W-:Y:S06]  /*1550*/  USHF.L.U32 UR11, UR29, 0x1f, URZ ;  /* 0x0000001f1d0b7899 */ /* 0x000fec00080006ff */
[----:B-1----:R-:W-:Y:S04]  /*1560*/  MOV R0, UR11 ;  /* 0x0000000b00007c02 */ /* 0x002fe80008000f00 */
[----:B------:R-:W1:Y:S02]  /*1570*/  SYNCS.PHASECHK.TRANS64.TRYWAIT P1, [UR5], R0 ;  /* 0x00000000ff0075a7 */ /* 0x000e640008021105 */
[----:B-1----:R-:W-:Y:S05]  /*1580*/  @!P1 BRA `(.L_x_26) ;  /* 0x0000002800dc9947 */ /* 0x002fea0003800000 */
.L_x_25:
[----:B------:R-:W-:Y:S01]  /*1590*/  ULOP3.LUT UR29, UR29, UR22, URZ, 0x3c, !UPT ;  /* 0x000000161d1d7292 */ /* 0x000fe2000f8e3cff */
[----:B------:R-:W-:Y:S01]  /*15a0*/  PLOP3.LUT P1, PT, PT, PT, PT, 0x80, 0x8 ;  /* 0x000000000008781c */ /* 0x000fe20003f2f070 */
[----:B------:R-:W-:Y:S01]  /*15b0*/  @!UP0 ULEA UR11, UR27, UR4, 0x3 ;  /* 0x000000041b0b8291 */ /* 0x000fe2000f8e18ff */
[----:B------:R4:W-:Y:S01]  /*15c0*/  UTCHMMA gdesc[UR46], gdesc[UR48], tmem[UR8], tmem[UR44], idesc[UR45], UP2 ;  /* 0x00ff2c302e0075ea */ /* 0x0009e20009000008 */
[----:B------:R-:W-:Y:S02]  /*15d0*/  @!UP0 USHF.L.U32 UR5, UR29, 0x1f, URZ ;  /* 0x0000001f1d058899 */ /* 0x000fe400080006ff */
[----:B------:R-:W-:Y:S01]  /*15e0*/  UIADD3 UR25, UPT, UPT, UR25, 0x1, URZ ;  /* 0x0000000119197890 */ /* 0x000fe2000fffe0ff */
[----:B------:R-:W-:Y:S01]  /*15f0*/  UMOV UR50, UR32 ;  /* 0x0000002000327c82 */ /* 0x000fe20008000000 */
[----:B------:R-:W-:Y:S01]  /*1600*/  UMOV UR51, 0x40004040 ;  /* 0x4000404000337882 */ /* 0x000fe20000000000 */
[----:B------:R-:W-:Y:S01]  /*1610*/  UMOV UR52, UR30 ;  /* 0x0000001e00347c82 */ /* 0x000fe20008000000 */
[----:B------:R-:W-:Y:S01]  /*1620*/  UMOV UR53, 0x40004040 ;  /* 0x4000404000357882 */ /* 0x000fe20000000000 */
[----:B------:R-:W-:Y:S01]  /*1630*/  UMOV UR54, UR28 ;  /* 0x0000001c00367c82 */ /* 0x000fe20008000000 */
[----:B------:R-:W-:Y:S01]  /*1640*/  UMOV UR55, 0x40004040 ;  /* 0x4000404000377882 */ /* 0x000fe20000000000 */
[----:B-1----:R-:W-:Y:S01]  /*1650*/  MOV R0, UR5 ;  /* 0x0000000500007c02 */ /* 0x002fe20008000f00 */
[----:B------:R4:W-:Y:S01]  /*1660*/  UTCHMMA gdesc[UR50], gdesc[UR42], tmem[UR8], tmem[UR40], idesc[UR41], UPT ;  /* 0x00ff282a320075ea */ /* 0x0009e2000b800008 */
[----:B------:R-:W-:Y:S01]  /*1670*/  UMOV UR56, UR26 ;  /* 0x0000001a00387c82 */ /* 0x000fe20008000000 */
[----:B------:R-:W-:Y:S01]  /*1680*/  UMOV UR57, 0x40004040 ;  /* 0x4000404000397882 */ /* 0x000fe20000000000 */
[----:B------:R-:W-:Y:S01]  /*1690*/  UMOV UR58, UR6 ;  /* 0x00000006003a7c82 */ /* 0x000fe20008000000 */
[----:B------:R-:W-:Y:S01]  /*16a0*/  UMOV UR59, 0x40004040 ;  /* 0x40004040003b7882 */ /* 0x000fe20000000000 */
[----:B------:R4:W-:Y:S01]  /*16b0*/  UTCHMMA gdesc[UR54], gdesc[UR52], tmem[UR8], tmem[UR38], idesc[UR39], UPT ;  /* 0x00ff2634360075ea */ /* 0x0009e2000b800008 */
[----:B------:R4:W-:Y:S01]  /*16c0*/  UTCHMMA gdesc[UR58], gdesc[UR56], tmem[UR8], tmem[UR36], idesc[UR37], UPT ;  /* 0x00ff24383a0075ea */ /* 0x0009e2000b800008 */
[----:B------:R4:W-:Y:S01]  /*16d0*/  UTCBAR.MULTICAST [UR24], URZ, UR23 ;  /* 0x000000ff180073e9 */ /* 0x0009e20008000817 */
[----:B------:R4:W5:Y:S01]  /*16e0*/  @!P0 SYNCS.PHASECHK.TRANS64.TRYWAIT P1, [UR11], R0 ;  /* 0x00000000ff0085a7 */ /* 0x000962000802110b */
[----:B------:R-:W-:Y:S02]  /*16f0*/  UISETP.NE.AND UP0, UPT, UR25, 0x40, UPT ;  /* 0x000000401900788c */ /* 0x000fe4000bf05270 */
[----:B------:R-:W-:Y:S07]  /*1700*/  UPLOP3.LUT UP2, UPT, UPT, UPT, UPT, 0x80, 0x8 ;  /* 0x000000000008789c */ /* 0x000fee0003f4f070 */
[----:B------:R-:W-:Y:S05]  /*1710*/  BRA.U UP0, `(.L_x_27) ;  /* 0xfffffffd00347547 */ /* 0x000fea000b83ffff */
[----:B------:R-:W-:Y:S02]  /*1720*/  UIADD3 UR7, UPT, UPT, UR7, 0x50, URZ ;  /* 0x0000005007077890 */ /* 0x000fe4000fffe0ff */
[----:B------:R-:W-:-:S04]  /*1730*/  UIADD3 UR31, UPT, UPT, UR31, 0x1, URZ ;  /* 0x000000011f1f7890 */ /* 0x000fc8000fffe0ff */
[----:B------:R-:W-:-:S03]  /*1740*/  UISETP.NE.AND UP0, UPT, UR31, 0x2, UPT ;  /* 0x000000021f00788c */ /* 0x000fc6000bf05270 */
[----:B------:R1:W-:Y:S01]  /*1750*/  UTCBAR.MULTICAST [UR7], URZ, UR14 ;  /* 0x000000ff070073e9 */ /* 0x0003e2000800080e */
[----:B------:R-:W-:Y:S02]  /*1760*/  USEL UR31, UR31, URZ, UP0 ;  /* 0x000000ff1f1f7287 */ /* 0x000fe40008000000 */
[----:B------:R-:W-:Y:S02]  /*1770*/  USEL UR5, URZ, 0x1, UP0 ;  /* 0x00000001ff057887 */ /* 0x000fe40008000000 */
[----:B------:R-:W-:-:S04]  /*1780*/  UISETP.GE.AND UP0, UPT, UR13, 0x200, UPT ;  /* 0x000002000d00788c */ /* 0x000fc8000bf06270 */
[----:B------:R-:W-:-:S05]  /*1790*/  LOP3.LUT R5, R5, UR5, RZ, 0x3c, !PT ;  /* 0x0000000505057c12 */ /* 0x000fca000f8e3cff */
[----:B------:R-:W-:Y:S05]  /*17a0*/  BRA.U !UP0, `(.L_x_28) ;  /* 0xfffffff908e07547 */ /* 0x000fea000b83ffff */
[----:B------:R-:W-:-:S06]  /*17b0*/  UIADD3 UR31, UPT, UPT, UR31, 0x1, URZ ;  /* 0x000000011f1f7890 */ /* 0x000fcc000fffe0ff */
[----:B------:R-:W-:Y:S02]  /*17c0*/  MOV R6, UR31 ;  /* 0x0000001f00067c02 */ /* 0x000fe40008000f00 */
.L_x_23:
[----:B------:R-:W-:-:S09]  /*17d0*/  UISETP.NE.AND UP0, UPT, UR12, URZ, UPT ;  /* 0x000000ff0c00728c */ /* 0x000fd2000bf05270 */
[----:B------:R-:W-:Y:S05]  /*17e0*/  BRA.U UP0, `(.L_x_22) ;  /* 0x00000001002c7547 */ /* 0x000fea000b800000 */
[----:B----4-:R-:W4:Y:S01]  /*17f0*/  S2R R0, SR_CgaCtaId ;  /* 0x0000000000007919 */ /* 0x010f220000008800 */
[----:B------:R-:W-:Y:S02]  /*1800*/  ISETP.NE.AND P0, PT, R6, 0x2, PT ;  /* 0x000000020600780c */ /* 0x000fe40003f05270 */
[----:B------:R-:W-:Y:S02]  /*1810*/  MOV R3, 0x400 ;  /* 0x0000040000037802 */ /* 0x000fe40000000f00 */
[----:B------:R-:W-:-:S04]  /*1820*/  SEL R4, RZ, 0x1, P0 ;  /* 0x00000001ff047807 */ /* 0x000fc80000000000 */
[----:B------:R-:W-:-:S05]  /*1830*/  LOP3.LUT R4, R5, R4, RZ, 0x3c, !PT ;  /* 0x0000000405047212 */ /* 0x000fca00078e3cff */
[----:B------:R-:W-:Y:S01]  /*1840*/  IMAD.U32 R4, R4, -0x80000000, RZ ;  /* 0x8000000004047824 */ /* 0x000fe200078e00ff */
[----:B----4-:R-:W-:Y:S02]  /*1850*/  LEA R0, R0, R3, 0x18 ;  /* 0x0000000300007211 */ /* 0x010fe400078ec0ff */
[----:B------:R-:W-:-:S05]  /*1860*/  SEL R3, R6, RZ, P0 ;  /* 0x000000ff06037207 */ /* 0x000fca0000000000 */
[----:B------:R-:W-:-:S04]  /*1870*/  IMAD R0, R3, 0x8, R0 ;  /* 0x0000000803007824 */ /* 0x000fc800078e0200 */
[----:B------:R-:W4:Y:S02]  /*1880*/  SYNCS.PHASECHK.TRANS64.TRYWAIT P0, [R0+URZ+0x60], R4 ;  /* 0x00006004000075a7 */ /* 0x000f2400080011ff */
[----:B----4-:R-:W-:Y:S05]  /*1890*/  @!P0 BRA `(.L_x_29) ;  /* 0x0000002800388947 */ /* 0x010fea0003800000 */
.L_x_22:
[----:B------:R-:W-:-:S06]  /*18a0*/  UISETP.GT.AND UP0, UPT, UR21, 0x3, UPT ;  /* 0x000000031500788c */ /* 0x000fcc000bf04270 */
[----:B------:R-:W-:-:S13]  /*18b0*/  PLOP3.LUT P0, PT, PT, PT, UP0, 0x80, 0x8 ;  /* 0x000000000008781c */ /* 0x000fda0003f0f008 */
[----:B-12345:R-:W-:Y:S05]  /*18c0*/  @P0 EXIT ;  /* 0x000000000000094d */ /* 0x03efea0003800000 */
[----:B------:R-:W-:-:S09]  /*18d0*/  UISETP.NE.AND UP0, UPT, UR21, URZ, UPT ;  /* 0x000000ff1500728c */ /* 0x000fd2000bf05270 */
[----:B------:R-:W-:Y:S05]  /*18e0*/  BRA.U UP0, `(.L_x_30) ;  /* 0x0000000100b87547 */ /* 0x000fea000b800000 */
[----:B------:R-:W1:Y:S01]  /*18f0*/  S2UR UR6, SR_CgaCtaId ;  /* 0x00000000000679c3 */ /* 0x000e620000008800 */
[----:B------:R-:W-:Y:S01]  /*1900*/  NOP ;  /* 0x0000000000007918 */ /* 0x000fe20000000000 */
[----:B------:R-:W-:Y:S01]  /*1910*/  UMOV UR4, 0x40 ;  /* 0x0000004000047882 */ /* 0x000fe20000000000 */
[----:B------:R-:W-:Y:S01]  /*1920*/  UMOV UR5, 0x400 ;  /* 0x0000040000057882 */ /* 0x000fe20000000000 */
[----:B-1----:R-:W-:Y:S02]  /*1930*/  ULEA UR4, UR6, UR4, 0x18 ;  /* 0x0000000406047291 */ /* 0x002fe4000f8ec0ff */
[----:B------:R-:W-:-:S07]  /*1940*/  ULEA UR5, UR6, UR5, 0x18 ;  /* 0x0000000506057291 */ /* 0x000fce000f8ec0ff */
[----:B------:R-:W1:Y:S02]  /*1950*/  LDS.U8 R0, [UR4] ;  /* 0x00000004ff007984 */ /* 0x000e640008000000 */
[----:B-1----:R-:W-:-:S13]  /*1960*/  ISETP.NE.AND P0, PT, R0, RZ, PT ;  /* 0x000000ff0000720c */ /* 0x002fda0003f05270 */
[----:B------:R-:W-:Y:S05]  /*1970*/  @P0 BRA `(.L_x_31) ;  /* 0x00000000007c0947 */ /* 0x000fea0003800000 */
[----:B------:R-:W-:-:S13]  /*1980*/  ELECT P0, URZ, PT ;  /* 0x0000000000ff782f */ /* 0x000fda0003800000 */
[----:B------:R-:W-:Y:S05]  /*1990*/  @!P0 BRA `(.L_x_32) ;  /* 0x0000000000848947 */ /* 0x000fea0003800000 */
[----:B------:R-:W-:Y:S01]  /*19a0*/  UMOV UR4, 0x8 ;  /* 0x0000000800047882 */ /* 0x000fe20000000000 */
[----:B------:R-:W-:-:S04]  /*19b0*/  IMAD.MOV.U32 R3, RZ, RZ, 0xff ;  /* 0x000000ffff037424 */ /* 0x000fc800078e00ff */
[----:B------:R-:W-:Y:S04]  /*19c0*/  DEPBAR.LE SB1, 0x36 ;  /* 0x00009d800000791a */ /* 0x000fe80000000000 */
[----:B------:R-:W1:Y:S02]  /*19d0*/  UTCATOMSWS.FIND_AND_SET.ALIGN UP0, UR4, UR4 ;  /* 0x00000004000475e3 */ /* 0x000e640008000800 */
[----:B-1----:R-:W-:Y:S01]  /*19e0*/  PLOP3.LUT P0, PT, PT, PT, UP0, 0x80, 0x8 ;  /* 0x000000000008781c */ /* 0x002fe20003f0f008 */
[----:B------:R-:W-:-:S03]  /*19f0*/  IMAD.U32 R4, RZ, RZ, UR4 ;  /* 0x00000004ff047e24 */ /* 0x000fc6000f8e00ff */
[----:B------:R-:W-:-:S04]  /*1a00*/  SEL R0, RZ, 0xffffffff, !P0 ;  /* 0xffffffffff007807 */ /* 0x000fc80004000000 */
[----:B------:R-:W-:Y:S01]  /*1a10*/  ISETP.NE.AND P0, PT, R0, RZ, PT ;  /* 0x000000ff0000720c */ /* 0x000fe20003f05270 */
[----:B------:R-:W-:-:S12]  /*1a20*/  IMAD.MOV.U32 R0, RZ, RZ, 0x1 ;  /* 0x00000001ff007424 */ /* 0x000fd800078e00ff */
[----:B------:R-:W-:Y:S05]  /*1a30*/  @P0 BRA `(.L_x_33) ;  /* 0x0000000000240947 */ /* 0x000fea0003800000 */
.L_x_34:
[----:B------:R-:W-:Y:S05]  /*1a40*/  NANOSLEEP 0x64 ;  /* 0x000000640000795d */ /* 0x000fea0003800000 */
[----:B------:R-:W-:-:S05]  /*1a50*/  UMOV UR4, 0x8 ;  /* 0x0000000800047882 */ /* 0x000fca0000000000 */
[----:B------:R-:W-:Y:S04]  /*1a60*/  DEPBAR.LE SB1, 0x36 ;  /* 0x00009d800000791a */ /* 0x000fe80000000000 */
[----:B------:R-:W1:Y:S02]  /*1a70*/  UTCATOMSWS.FIND_AND_SET.ALIGN UP0, UR4, UR4 ;  /* 0x00000004000475e3 */ /* 0x000e640008000800 */
[----:B-1----:R-:W-:-:S04]  /*1a80*/  PLOP3.LUT P0, PT, PT, PT, UP0, 0x80, 0x8 ;  /* 0x000000000008781c */ /* 0x002fc80003f0f008 */
[----:B------:R-:W-:-:S04]  /*1a90*/  SEL R4, RZ, 0xffffffff, !P0 ;  /* 0xffffffffff047807 */ /* 0x000fc80004000000 */
[----:B------:R-:W-:Y:S01]  /*1aa0*/  ISETP.NE.AND P0, PT, R4, RZ, PT ;  /* 0x000000ff0400720c */ /* 0x000fe20003f05270 */
[----:B------:R-:W-:-:S12]  /*1ab0*/  IMAD.U32 R4, RZ, RZ, UR4 ;  /* 0x00000004ff047e24 */ /* 0x000fd8000f8e00ff */
[----:B------:R-:W-:Y:S05]  /*1ac0*/  @!P0 BRA `(.L_x_34) ;  /* 0xfffffffc00dc8947 */ /* 0x000fea000383ffff */
.L_x_33:
[C---:B------:R-:W-:Y:S01]  /*1ad0*/  VIADD R5, R4.reuse, 0x10 ;  /* 0x0000001004057836 */ /* 0x040fe20000000000 */
[----:B------:R-:W-:Y:S01]  /*1ae0*/  UMOV UR4, 0x50 ;  /* 0x0000005000047882 */ /* 0x000fe20000000000 */
[----:B------:R-:W-:Y:S01]  /*1af0*/  SHF.L.U32 R3, R3, R4, RZ ;  /* 0x0000000403037219 */ /* 0x000fe200000006ff */
[----:B------:R-:W-:Y:S01]  /*1b00*/  ULEA UR4, UR6, UR4, 0x18 ;  /* 0x0000000406047291 */ /* 0x000fe2000f8ec0ff */
[----:B------:R-:W-:Y:S01]  /*1b10*/  IMAD.SHL.U32 R4, R4, 0x20, RZ ;  /* 0x0000002004047824 */ /* 0x000fe200078e00ff */
[----:B------:R-:W-:-:S04]  /*1b20*/  SHF.L.U32 R0, R0, R5, RZ ;  /* 0x0000000500007219 */ /* 0x000fc800000006ff */
[----:B------:R-:W-:-:S05]  /*1b30*/  LOP3.LUT R0, R0, R3, RZ, 0xfc, !PT ;  /* 0x0000000300007212 */ /* 0x000fca00078efcff */
[----:B------:R1:W-:Y:S04]  /*1b40*/  ATOMS.OR RZ, [UR4], R0 ;  /* 0x00000000ffff798c */ /* 0x0003e8000b000004 */
[----:B------:R1:W-:Y:S01]  /*1b50*/  STS [UR5+0x78], R4 ;  /* 0x00007804ff007988 */ /* 0x0003e20008000805 */
[----:B------:R-:W-:Y:S05]  /*1b60*/  BRA `(.L_x_32) ;  /* 0x0000000000107947 */ /* 0x000fea0003800000 */
.L_x_31:
[----:B------:R-:W-:Y:S02]  /*1b70*/  MOV R0, 0xffffffff ;  /* 0xffffffff00007802 */ /* 0x000fe40000000f00 */
[----:B------:R-:W-:-:S03]  /*1b80*/  MOV R4, 0x1bb0 ;  /* 0x00001bb000047802 */ /* 0x000fc60000000f00 */
[----:B------:R1:W-:Y:S04]  /*1b90*/  STS [UR5+0x78], R0 ;  /* 0x00007800ff007988 */ /* 0x0003e80008000805 */
[----:B-1----:R-:W-:Y:S05]  /*1ba0*/  CALL.REL.NOINC `($__internal_1_$__cuda_sm10x_tcgen05_guardrail_trap_phase_invalid_during_alloc) ;  /* 0x0000002400b47944 */ /* 0x002fea0003c00000 */
.L_x_32:
[----:B------:R-:W-:Y:S05]  /*1bb0*/  WARPSYNC.ALL ;  /* 0x0000000000007948 */ /* 0x000fea0003800000 */
[----:B------:R-:W-:Y:S01]  /*1bc0*/  NOP ;  /* 0x0000000000007918 */ /* 0x000fe20000000000 */
.L_x_30:
[----:B------:R-:W2:Y:S08]  /*1bd0*/  S2UR UR11, SR_CgaCtaId ;  /* 0x00000000000b79c3 */ /* 0x000eb00000008800 */
[----:B------:R-:W-:Y:S06]  /*1be0*/  BAR.SYNC.DEFER_BLOCKING 0x2, 0xa0 ;  /* 0x0082800000007b1d */ /* 0x000fec0000010000 */
[----:B------:R-:W-:-:S02]  /*1bf0*/  UMOV UR4, 0x400 ;  /* 0x0000040000047882 */ /* 0x000fc40000000000 */
[----:B------:R-:W3:Y:S01]  /*1c00*/  S2UR UR27, SR_CTAID.Z ;  /* 0x00000000001b79c3 */ /* 0x000ee20000002700 */
[----:B--2---:R-:W-:Y:S02]  /*1c10*/  ULEA UR11, UR11, UR4, 0x18 ;  /* 0x000000040b0b7291 */ /* 0x004fe4000f8ec0ff */
[----:B---3--:R-:W-:-:S07]  /*1c20*/  UISETP.GT.U32.AND UP0, UPT, UR27, 0x1ff, UPT ;  /* 0x000001ff1b00788c */ /* 0x008fce000bf04070 */
[----:B-1----:R-:W1:Y:S02]  /*1c30*/  LDS R0, [UR11+0x78] ;  /* 0x0000780bff007984 */ /* 0x002e640008000800 */
[----:B-1----:R-:W-:Y:S01]  /*1c40*/  R2UR UR28, R0 ;  /* 0x00000000001c72ca */ /* 0x002fe200000e0000 */
[----:B------:R-:W-:-:S14]  /*1c50*/  BRA.U UP0, `(.L_x_35) ;  /* 0x0000001d00f47547 */ /* 0x000fdc000b800000 */
[----:B------:R-:W1:Y:S01]  /*1c60*/  LDCU.64 UR4, c[0x0][0x5c0] ;  /* 0x0000b800ff0477ac */ /* 0x000e620008000a00 */
[----:B------:R-:W-:Y:S01]  /*1c70*/  SHF.R.U32.HI R0, RZ, 0x5, R2 ;  /* 0x00000005ff007819 */ /* 0x000fe20000011602 */
[----:B------:R-:W-:Y:S01]  /*1c80*/  IMAD.SHL.U32 R3, R2, 0x40, RZ ;  /* 0x0000004002037824 */ /* 0x000fe200078e00ff */
[----:B------:R-:W2:Y:S02]  /*1c90*/  LDCU UR10, c[0x0][0x374] ;  /* 0x00006e80ff0a77ac */ /* 0x000ea40008000800 */
[----:B------:R-:W-:Y:S02]  /*1ca0*/  R2UR UR21, R0 ;  /* 0x00000000001572ca */ /* 0x000fe400000e0000 */
[----:B------:R-:W-:Y:S01]  /*1cb0*/  LOP3.LUT R3, R3, 0x7c0, RZ, 0xc0, !PT ;  /* 0x000007c003037812 */ /* 0x000fe200078ec0ff */
[----:B------:R-:W3:Y:S01]  /*1cc0*/  LDCU.64 UR30, c[0x0][0x348] ;  /* 0x00006900ff1e77ac */ /* 0x000ee20008000a00 */
[----:B------:R-:W-:Y:S01]  /*1cd0*/  UMOV UR24, URZ ;  /* 0x000000ff00187c82 */ /* 0x000fe20008000000 */
[----:B------:R-:W-:Y:S01]  /*1ce0*/  UMOV UR23, URZ ;  /* 0x000000ff00177c82 */ /* 0x000fe20008000000 */
[----:B-1----:R-:W-:-:S07]  /*1cf0*/  UIMAD.WIDE.U32 UR6, UR27, UR5, URZ ;  /* 0x000000051b0672a5 */ /* 0x002fce000f8e00ff */
[----:B------:R-:W-:Y:S01]  /*1d00*/  IMAD.U32 R0, RZ, RZ, UR21 ;  /* 0x00000015ff007e24 */ /* 0x000fe2000f8e00ff */
[----:B------:R-:W-:Y:S02]  /*1d10*/  ULEA UR25, UR21, UR28, 0x15 ;  /* 0x0000001c15197291 */ /* 0x000fe4000f8ea8ff */
[----:B------:R-:W-:Y:S01]  /*1d20*/  UIADD3 UR5, UPT, UPT, UR27, -UR7, URZ ;  /* 0x800000071b057290 */ /* 0x000fe2000fffe0ff */
[----:B------:R-:W-:-:S03]  /*1d30*/  IMAD R0, R0, 0x800, R3 ;  /* 0x0000080000007824 */ /* 0x000fc600078e0203 */
[----:B------:R-:W-:Y:S01]  /*1d40*/  USHF.R.U32.HI UR5, URZ, UR20, UR5 ;  /* 0x00000014ff057299 */ /* 0x000fe20008011605 */
[----:B------:R-:W-:Y:S01]  /*1d50*/  VIADD R0, R0, UR11 ;  /* 0x0000000b00007c36 */ /* 0x000fe20008000000 */
[----:B------:R-:W-:Y:S01]  /*1d60*/  S2UR UR11, SR_CTAID.Y ;  /* 0x00000000000b79c3 */ /* 0x000fe20000002600 */
[----:B------:R-:W1:Y:S02]  /*1d70*/  LDCU UR6, c[0x0][0x5d0] ;  /* 0x0000ba00ff0677ac */ /* 0x000e640008000800 */
[C---:B------:R-:W-:Y:S01]  /*1d80*/  VIADD R3, R0.reuse, 0x8420 ;  /* 0x0000842000037836 */ /* 0x040fe20000000000 */
[----:B------:R-:W-:Y:S01]  /*1d90*/  UIADD3 UR5, UPT, UPT, UR7, UR5, URZ ;  /* 0x0000000507057290 */ /* 0x000fe2000fffe0ff */
[----:B------:R-:W-:-:S03]  /*1da0*/  VIADD R2, R0, 0x8430 ;  /* 0x0000843000027836 */ /* 0x000fc60000000000 */
[----:B------:R-:W-:Y:S01]  /*1db0*/  SHF.R.U32.HI R72, RZ, 0x3, R3 ;  /* 0x00000003ff487819 */ /* 0x000fe20000011603 */
[----:B------:R-:W-:Y:S01]  /*1dc0*/  USHF.R.U32.HI UR14, URZ, UR19, UR5 ;  /* 0x00000013ff0e7299 */ /* 0x000fe20008011605 */
[C---:B------:R-:W-:Y:S01]  /*1dd0*/  VIADD R4, R0.reuse, 0x430 ;  /* 0x0000043000047836 */ /* 0x040fe20000000000 */
[----:B------:R-:W-:Y:S01]  /*1de0*/  SHF.R.U32.HI R73, RZ, 0x3, R2 ;  /* 0x00000003ff497819 */ /* 0x000fe20000011602 */
[C---:B------:R-:W-:Y:S01]  /*1df0*/  VIADD R5, R0.reuse, 0x400 ;  /* 0x0000040000057836 */ /* 0x040fe20000000000 */
[----:B------:R-:W-:Y:S01]  /*1e00*/  UIADD3 UR14, UPT, UPT, -UR14, URZ, URZ ;  /* 0x000000ff0e0e7290 */ /* 0x000fe2000fffe1ff */
[----:B------:R-:W-:Y:S01]  /*1e10*/  LOP3.LUT R72, R3, 0x30, R72, 0x78, !PT ;  /* 0x0000003003487812 */ /* 0x000fe200078e7848 */
[----:B------:R-:W-:Y:S01]  /*1e20*/  VIADD R3, R0, 0x8400 ;  /* 0x0000840000037836 */ /* 0x000fe20000000000 */
[----:B------:R-:W-:Y:S01]  /*1e30*/  LOP3.LUT R73, R2, 0x30, R73, 0x78, !PT ;  /* 0x0000003002497812 */ /* 0x000fe200078e7849 */
[----:B------:R-:W-:Y:S01]  /*1e40*/  UIMAD UR14, UR4, UR14, UR27 ;  /* 0x0000000e040e72a4 */ /* 0x000fe2000f8e021b */
[C---:B------:R-:W-:Y:S01]  /*1e50*/  VIADD R2, R0.reuse, 0x8410 ;  /* 0x0000841000027836 */ /* 0x040fe20000000000 */
[----:B------:R-:W4:Y:S01]  /*1e60*/  LDCU.64 UR4, c[0x0][0x5d8] ;  /* 0x0000bb00ff0477ac */ /* 0x000f220008000a00 */
[C---:B------:R-:W-:Y:S01]  /*1e70*/  VIADD R7, R0.reuse, 0x420 ;  /* 0x0000042000077836 */ /* 0x040fe20000000000 */
[----:B------:R-:W-:Y:S01]  /*1e80*/  SHF.R.U32.HI R70, RZ, 0x3, R3 ;  /* 0x00000003ff467819 */ /* 0x000fe20000011603 */
[----:B------:R-:W-:Y:S01]  /*1e90*/  VIADD R0, R0, 0x410 ;  /* 0x0000041000007836 */ /* 0x000fe20000000000 */
[----:B-1----:R-:W-:Y:S01]  /*1ea0*/  UIMAD.WIDE.U32 UR6, UR14, UR6, URZ ;  /* 0x000000060e0672a5 */ /* 0x002fe2000f8e00ff */
[----:B------:R-:W-:-:S02]  /*1eb0*/  SHF.R.U32.HI R71, RZ, 0x3, R2 ;  /* 0x00000003ff477819 */ /* 0x000fc40000011602 */
[----:B------:R-:W-:Y:S01]  /*1ec0*/  LOP3.LUT R70, R3, 0x30, R70, 0x78, !PT ;  /* 0x0000003003467812 */ /* 0x000fe200078e7846 */
[----:B------:R-:W-:Y:S01]  /*1ed0*/  UIADD3 UR6, UPT, UPT, UR14, -UR7, URZ ;  /* 0x800000070e067290 */ /* 0x000fe2000fffe0ff */
[----:B------:R-:W-:Y:S02]  /*1ee0*/  LOP3.LUT R71, R2, 0x30, R71, 0x78, !PT ;  /* 0x0000003002477812 */ /* 0x000fe400078e7847 */
[----:B------:R-:W-:Y:S01]  /*1ef0*/  SHF.R.U32.HI R3, RZ, 0x3, R0 ;  /* 0x00000003ff037819 */ /* 0x000fe20000011600 */
[----:B------:R-:W-:Y:S01]  /*1f00*/  USHF.R.U32.HI UR6, URZ, UR18, UR6 ;  /* 0x00000012ff067299 */ /* 0x000fe20008011606 */
[----:B------:R-:W-:Y:S02]  /*1f10*/  SHF.R.U32.HI R69, RZ, 0x3, R4 ;  /* 0x00000003ff457819 */ /* 0x000fe40000011604 */
[----:B------:R-:W-:Y:S01]  /*1f20*/  SHF.R.U32.HI R68, RZ, 0x3, R7 ;  /* 0x00000003ff447819 */ /* 0x000fe20000011607 */
[----:B------:R-:W-:Y:S01]  /*1f30*/  UIADD3 UR6, UPT, UPT, UR7, UR6, URZ ;  /* 0x0000000607067290 */ /* 0x000fe2000fffe0ff */
[----:B------:R-:W-:-:S02]  /*1f40*/  SHF.R.U32.HI R2, RZ, 0x3, R5 ;  /* 0x00000003ff027819 */ /* 0x000fc40000011605 */
[----:B------:R-:W-:Y:S01]  /*1f50*/  LOP3.LUT R3, R0, 0x30, R3, 0x78, !PT ;  /* 0x0000003000037812 */ /* 0x000fe200078e7803 */
[----:B------:R-:W-:Y:S01]  /*1f60*/  USHF.R.U32.HI UR6, URZ, UR17, UR6 ;  /* 0x00000011ff067299 */ /* 0x000fe20008011606 */
[----:B------:R-:W-:Y:S01]  /*1f70*/  LOP3.LUT R69, R4, 0x30, R69, 0x78, !PT ;  /* 0x0000003004457812 */ /* 0x000fe200078e7845 */
[----:B------:R-:W-:Y:S01]  /*1f80*/  IMAD.MOV.U32 R0, RZ, RZ, RZ ;  /* 0x000000ffff007224 */ /* 0x000fe200078e00ff */
[----:B------:R-:W-:Y:S01]  /*1f90*/  LOP3.LUT R68, R7, 0x30, R68, 0x78, !PT ;  /* 0x0000003007447812 */ /* 0x000fe200078e7844 */
[----:B----4-:R-:W-:Y:S01]  /*1fa0*/  UIMAD.WIDE.U32 UR8, UR6, UR5, URZ ;  /* 0x00000005060872a5 */ /* 0x010fe2000f8e00ff */
[----:B------:R-:W-:-:S06]  /*1fb0*/  LOP3.LUT R2, R5, 0x30, R2, 0x78, !PT ;  /* 0x0000003005027812 */ /* 0x000fcc00078e7802 */
[----:B------:R-:W-:Y:S02]  /*1fc0*/  UMOV UR7, UR9 ;  /* 0x0000000900077c82 */ /* 0x000fe40008000000 */
[----:B------:R-:W-:Y:S02]  /*1fd0*/  UIADD3 UR5, UPT, UPT, UR6, -UR7, URZ ;  /* 0x8000000706057290 */ /* 0x000fe4000fffe0ff */
[----:B------:R-:W2:Y:S02]  /*1fe0*/  LDCU UR9, c[0x0][0x370] ;  /* 0x00006e00ff0977ac */ /* 0x000ea40008000800 */
[----:B------:R-:W-:Y:S01]  /*1ff0*/  USHF.R.U32.HI UR5, URZ, UR16, UR5 ;  /* 0x00000010ff057299 */ /* 0x000fe20008011605 */
[----:B------:R-:W1:Y:S03]  /*2000*/  LDCU UR8, c[0x0][0x378] ;  /* 0x00006f00ff0877ac */ /* 0x000e660008000800 */
[----:B------:R-:W-:Y:S01]  /*2010*/  UIADD3 UR5, UPT, UPT, UR7, UR5, URZ ;  /* 0x0000000507057290 */ /* 0x000fe2000fffe0ff */
[----:B------:R-:W4:Y:S03]  /*2020*/  S2UR UR7, SR_CgaCtaId ;  /* 0x00000000000779c3 */ /* 0x000f260000008800 */
[----:B------:R-:W-:-:S04]  /*2030*/  USHF.R.U32.HI UR5, URZ, UR15, UR5 ;  /* 0x0000000fff057299 */ /* 0x000fc80008011605 */
[----:B------:R-:W-:Y:S02]  /*2040*/  UIADD3 UR5, UPT, UPT, -UR5, URZ, URZ ;  /* 0x000000ff05057290 */ /* 0x000fe4000fffe1ff */
[----:B--2---:R-:W-:Y:S02]  /*2050*/  UIMAD UR10, UR10, UR9, URZ ;  /* 0x000000090a0a72a4 */ /* 0x004fe4000f8e02ff */
[----:B------:R-:W-:Y:S02]  /*2060*/  UIMAD UR4, UR4, UR5, UR6 ;  /* 0x00000005040472a4 */ /* 0x000fe4000f8e0206 */
[----:B-1----:R-:W-:Y:S02]  /*2070*/  UIMAD UR8, UR10, UR8, URZ ;  /* 0x000000080a0872a4 */ /* 0x002fe4000f8e02ff */
[----:B------:R-:W-:Y:S02]  /*2080*/  UIADD3 UR6, UPT, UPT, -UR6, URZ, URZ ;  /* 0x000000ff06067290 */ /* 0x000fe4000fffe1ff */
[----:B------:R-:W-:Y:S01]  /*2090*/  ULEA.HI UR26, UR8, UR8, URZ, 0x1 ;  /* 0x00000008081a7291 */ /* 0x000fe2000f8f08ff */
[----:B------:R-:W1:Y:S01]  /*20a0*/  LDCU UR5, c[0x0][0x5cc] ;  /* 0x0000b980ff0577ac */ /* 0x000e620008000800 */
[----:B------:R-:W-:-:S02]  /*20b0*/  UMOV UR9, 0x400 ;  /* 0x0000040000097882 */ /* 0x000fc40000000000 */
[----:B------:R-:W-:Y:S02]  /*20c0*/  USHF.R.S32.HI UR26, URZ, 0x1, UR26 ;  /* 0x00000001ff1a7899 */ /* 0x000fe4000801141a */
[----:B----4-:R-:W-:Y:S02]  /*20d0*/  ULEA UR7, UR7, UR9, 0x18 ;  /* 0x0000000907077291 */ /* 0x010fe4000f8ec0ff */
[----:B-1-3--:R-:W-:-:S12]  /*20e0*/  UIMAD UR14, UR5, UR6, UR14 ;  /* 0x00000006050e72a4 */ /* 0x00afd8000f8e020e */
.L_x_39:
[----:B------:R-:W-:Y:S01]  /*20f0*/  ULEA UR22, UR23, UR7, 0x3 ;  /* 0x0000000717167291 */ /* 0x000fe2000f8e18ff */
[----:B------:R-:W-:Y:S01]  /*2100*/  SHF.L.U32 R6, R0, 0x1f, RZ ;  /* 0x0000001f00067819 */ /* 0x000fe200000006ff */
[----:B------:R-:W1:Y:S01]  /*2110*/  S2UR UR29, SR_CgaCtaId ;  /* 0x00000000001d79c3 */ /* 0x000e620000008800 */
[----:B------:R-:W-:Y:S02]  /*2120*/  UIADD3 UR38, UP1, UPT, UR30, 0x140, URZ ;  /* 0x000001401e267890 */ /* 0x000fe4000ff3e0ff */
[----:B------:R-:W-:Y:S02]  /*2130*/  UIADD3 UR33, UPT, UPT, UR4, UR4, URZ ;  /* 0x0000000404217290 */ /* 0x000fe4000fffe0ff */
[----:B------:R-:W-:Y:S01]  /*2140*/  UIADD3 UR36, UP0, UPT, UR30, 0x1c0, URZ ;  /* 0x000001c01e247890 */ /* 0x000fe2000ff1e0ff */
[----:B------:R-:W-:Y:S01]  /*2150*/  UMOV UR4, 0x400 ;  /* 0x0000040000047882 */ /* 0x000fe20000000000 */
[----:B------:R-:W2:Y:S01]  /*2160*/  SYNCS.PHASECHK.TRANS64.TRYWAIT P0, [UR22+0x50], R6 ;  /* 0x00005006ff0075a7 */ /* 0x000ea20008001116 */
[----:B------:R-:W-:-:S02]  /*2170*/  UIADD3.X UR39, UPT, UPT, URZ, UR31, URZ, UP1, !UPT ;  /* 0x0000001fff277290 */ /* 0x000fc40008ffe4ff */
[----:B------:R-:W-:Y:S01]  /*2180*/  ULEA UR32, UR23, UR25, 0x7 ;  /* 0x0000001917207291 */ /* 0x000fe2000f8e38ff */
[----:B------:R-:W3:Y:S01]  /*2190*/  LDCU UR34, c[0x0][0x5e4] ;  /* 0x0000bc80ff2277ac */ /* 0x000ee20008000800 */
[----:B------:R-:W-:Y:S02]  /*21a0*/  USHF.L.U32 UR14, UR14, 0x7, URZ ;  /* 0x000000070e0e7899 */ /* 0x000fe400080006ff */
[----:B------:R-:W-:Y:S02]  /*21b0*/  ULOP3.LUT UR33, UR33, 0x1, UR11, 0xf8, !UPT ;  /* 0x0000000121217892 */ /* 0x000fe4000f8ef80b */
[----:B------:R-:W-:Y:S02]  /*21c0*/  UIADD3.X UR37, UPT, UPT, URZ, UR31, URZ, UP0, !UPT ;  /* 0x0000001fff257290 */ /* 0x000fe400087fe4ff */
[----:B------:R-:W-:Y:S02]  /*21d0*/  UPLOP3.LUT UP1, UPT, UPT, UPT, UPT, 0x80, 0x8 ;  /* 0x000000000008789c */ /* 0x000fe40003f2f070 */
[----:B-1----:R-:W-:Y:S01]  /*21e0*/  ULEA UR29, UR29, UR4, 0x18 ;  /* 0x000000041d1d7291 */ /* 0x002fe2000f8ec0ff */
[----:B--23--:R-:W-:Y:S11]  /*21f0*/  @!P0 BRA `(.L_x_36) ;  /* 0x0000001c00f88947 */ /* 0x00cff60003800000 */
.L_x_53:
[----:B------:R-:W-:-:S05]  /*2200*/  UMOV UR5, URZ ;  /* 0x000000ff00057c82 */ /* 0x000fca0008000000 */
.L_x_38:
[----:B------:R-:W-:Y:S02]  /*2210*/  USHF.L.U32 UR13, UR5, 0x5, URZ ;  /* 0x00000005050d7899 */ /* 0x000fe400080006ff */
[----:B------:R-:W-:Y:S02]  /*2220*/  USHF.R.U32.HI UR6, URZ, 0x1, UR5 ;  /* 0x00000001ff067899 */ /* 0x000fe40008011605 */
[----:B------:R-:W-:Y:S02]  /*2230*/  UIADD3 UR4, UPT, UPT, UR32, UR13, URZ ;  /* 0x0000000d20047290 */ /* 0x000fe4000fffe0ff */
[----:B------:R-:W-:Y:S02]  /*2240*/  ULEA UR6, UR24, UR6, 0x2 ;  /* 0x0000000618067291 */ /* 0x000fe4000f8e10ff */
[----:B------:R-:W-:-:S05]  /*2250*/  UISETP.NE.AND UP0, UPT, UR21, URZ, UPT ;  /* 0x000000ff1500728c */ /* 0x000fca000bf05270 */
[----:B---3--:R-:W2:Y:S01]  /*2260*/  LDTM.x32 R36, tmem[UR4+0x20] ;  /* 0x00002004002479ee */ /* 0x008ea200082c0000 */
[----:B-1----:R-:W1:Y:S01]  /*2270*/  LDTM.x32 R4, tmem[UR4] ;  /* 0x00000004000479ee */ /* 0x002e6200082c0000 */
[----:B------:R-:W-:-:S04]  /*2280*/  ULEA UR4, UR24, UR5, 0x2 ;  /* 0x0000000518047291 */ /* 0x000fc8000f8e10ff */
[----:B------:R-:W-:-:S04]  /*2290*/  USHF.R.S32.HI UR12, URZ, 0x1f, UR4 ;  /* 0x0000001fff0c7899 */ /* 0x000fc80008011404 */
[----:B------:R-:W-:-:S04]  /*22a0*/  ULEA.HI UR12, UR12, UR4, URZ, 0x2 ;  /* 0x000000040c0c7291 */ /* 0x000fc8000f8f10ff */
[----:B------:R-:W-:-:S04]  /*22b0*/  ULOP3.LUT UR12, UR12, 0xfffffffc, URZ, 0xc0, !UPT ;  /* 0xfffffffc0c0c7892 */ /* 0x000fc8000f8ec0ff */
[----:B------:R-:W-:Y:S02]  /*22c0*/  UIADD3 UR12, UPT, UPT, UR4, -UR12, URZ ;  /* 0x8000000c040c7290 */ /* 0x000fe4000fffe0ff */
[----:B------:R-:W-:Y:S01]  /*22d0*/  UIADD3 UR4, UPT, UPT, UR4, 0x1, URZ ;  /* 0x0000000104047890 */ /* 0x000fe2000fffe0ff */
[----:B--2---:R-:W-:Y:S01]  /*22e0*/  FMUL R53, R53, UR34 ;  /* 0x0000002235357c20 */ /* 0x004fe20008400000 */
[----:B-1----:R-:W-:Y:S01]  /*22f0*/  FMUL R9, R9, UR34 ;  /* 0x0000002209097c20 */ /* 0x002fe20008400000 */
[----:B------:R-:W-:Y:S01]  /*2300*/  FMUL R8, R8, UR34 ;  /* 0x0000002208087c20 */ /* 0x000fe20008400000 */
[----:B------:R-:W-:Y:S01]  /*2310*/  FMUL R74, R7, UR34 ;  /* 0x00000022074a7c20 */ /* 0x000fe20008400000 */
[----:B------:R-:W-:Y:S01]  /*2320*/  FMUL R75, R6, UR34 ;  /* 0x00000022064b7c20 */ /* 0x000fe20008400000 */
[----:B------:R-:W-:Y:S01]  /*2330*/  FMUL R76, R5, UR34 ;  /* 0x00000022054c7c20 */ /* 0x000fe20008400000 */
[----:B------:R-:W-:Y:S01]  /*2340*/  FMUL R77, R4, UR34 ;  /* 0x00000022044d7c20 */ /* 0x000fe20008400000 */
[----:B------:R-:W-:Y:S01]  /*2350*/  FMUL R11, R11, UR34 ;  /* 0x000000220b0b7c20 */ /* 0x000fe20008400000 */
[----:B------:R-:W-:Y:S01]  /*2360*/  FMUL R78, R10, UR34 ;  /* 0x000000220a4e7c20 */ /* 0x000fe20008400000 */
[----:B------:R-:W-:Y:S01]  /*2370*/  MOV R10, UR12 ;  /* 0x0000000c000a7c02 */ /* 0x000fe20008000f00 */
[----:B------:R-:W-:Y:S01]  /*2380*/  FMUL R54, R54, UR34 ;  /* 0x0000002236367c20 */ /* 0x000fe20008400000 */
[----:B------:R-:W-:Y:S01]  /*2390*/  F2FP.BF16.F32.PACK_AB R6, R9, R8 ;  /* 0x000000080906723e */ /* 0x000fe200000010ff */
[----:B------:R-:W-:Y:S01]  /*23a0*/  FMUL R82, R53, -1.4426950216293334961 ;  /* 0xbfb8aa3b35527820 */ /* 0x000fe20000400000 */
[----:B------:R-:W-:Y:S01]  /*23b0*/  F2FP.BF16.F32.PACK_AB R5, R74, R75 ;  /* 0x0000004b4a05723e */ /* 0x000fe200000010ff */
[----:B------:R-:W-:Y:S01]  /*23c0*/  FMUL R13, R13, UR34 ;  /* 0x000000220d0d7c20 */ /* 0x000fe20008400000 */
[----:B------:R-:W-:Y:S01]  /*23d0*/  F2FP.BF16.F32.PACK_AB R4, R76, R77 ;  /* 0x0000004d4c04723e */ /* 0x000fe200000010ff */
[----:B------:R-:W-:Y:S01]  /*23e0*/  FMUL R12, R12, UR34 ;  /* 0x000000220c0c7c20 */ /* 0x000fe20008400000 */
[----:B------:R-:W-:Y:S01]  /*23f0*/  F2FP.BF16.F32.PACK_AB R7, R11, R78 ;  /* 0x0000004e0b07723e */ /* 0x000fe200000010ff */
[----:B------:R-:W-:Y:S01]  /*2400*/  FMUL R79, R15, UR34 ;  /* 0x000000220f4f7c20 */ /* 0x000fe20008400000 */
[----:B------:R-:W-:Y:S01]  /*2410*/  LEA R80, R10, R2, 0xd ;  /* 0x000000020a507211 */ /* 0x000fe200078e68ff */
[----:B------:R-:W-:Y:S01]  /*2420*/  FMUL R14, R14, UR34 ;  /* 0x000000220e0e7c20 */ /* 0x000fe20008400000 */
[----:B------:R-:W-:Y:S01]  /*2430*/  FMUL R17, R17, UR34 ;  /* 0x0000002211117c20 */ /* 0x000fe20008400000 */
[----:B------:R-:W-:Y:S01]  /*2440*/  FMUL R16, R16, UR34 ;  /* 0x0000002210107c20 */ /* 0x000fe20008400000 */
[----:B------:R-:W-:Y:S01]  /*2450*/  FMUL R19, R19, UR34 ;  /* 0x0000002213137c20 */ /* 0x000fe20008400000 */
[----:B------:R1:W-:Y:S01]  /*2460*/  STS.128 [R80], R4 ;  /* 0x0000000450007388 */ /* 0x0003e20000000c00 */
[----:B------:R-:W-:Y:S01]  /*2470*/  FMUL R90, R54, -1.4426950216293334961 ;  /* 0xbfb8aa3b365a7820 */ /* 0x000fe20000400000 */
[----:B------:R2:W3:Y:S01]  /*2480*/  MUFU.EX2 R15, R82 ;  /* 0x00000052000f7308 */ /* 0x0004e20000000800 */
[----:B------:R-:W-:Y:S01]  /*2490*/  FMUL R21, R21, UR34 ;  /* 0x0000002215157c20 */ /* 0x000fe20008400000 */
[----:B------:R-:W-:Y:S01]  /*24a0*/  FMUL R20, R20, UR34 ;  /* 0x0000002214147c20 */ /* 0x000fe20008400000 */
[----:B------:R-:W-:Y:S01]  /*24b0*/  FMUL R23, R23, UR34 ;  /* 0x0000002217177c20 */ /* 0x000fe20008400000 */
[----:B------:R-:W-:Y:S01]  /*24c0*/  FMUL R22, R22, UR34 ;  /* 0x0000002216167c20 */ /* 0x000fe20008400000 */
[----:B------:R-:W-:Y:S01]  /*24d0*/  FMUL R25, R25, UR34 ;  /* 0x0000002219197c20 */ /* 0x000fe20008400000 */
[----:B------:R-:W-:Y:S01]  /*24e0*/  FMUL R24, R24, UR34 ;  /* 0x0000002218187c20 */ /* 0x000fe20008400000 */
[----:B------:R-:W-:Y:S01]  /*24f0*/  FMUL R27, R27, UR34 ;  /* 0x000000221b1b7c20 */ /* 0x000fe20008400000 */
[----:B------:R-:W-:Y:S01]  /*2500*/  MUFU.EX2 R90, R90 ;  /* 0x0000005a005a7308 */ /* 0x000fe20000000800 */
[----:B------:R-:W-:Y:S01]  /*2510*/  FMUL R52, R52, UR34 ;  /* 0x0000002234347c20 */ /* 0x000fe20008400000 */
[----:B------:R-:W-:Y:S01]  /*2520*/  FMUL R46, R46, UR34 ;  /* 0x000000222e2e7c20 */ /* 0x000fe20008400000 */
[----:B------:R-:W-:Y:S01]  /*2530*/  LEA R87, R10, R68, 0xd ;  /* 0x000000440a577211 */ /* 0x000fe200078e68ff */
[----:B------:R-:W-:Y:S01]  /*2540*/  FMUL R56, R56, UR34 ;  /* 0x0000002238387c20 */ /* 0x000fe20008400000 */
[----:B------:R-:W-:Y:S01]  /*2550*/  FMUL R83, R52, -1.4426950216293334961 ;  /* 0xbfb8aa3b34537820 */ /* 0x000fe20000400000 */
[----:B------:R-:W-:Y:S01]  /*2560*/  FMUL R91, R46, -1.4426950216293334961 ;  /* 0xbfb8aa3b2e5b7820 */ /* 0x000fe20000400000 */
[----:B------:R-:W-:Y:S01]  /*2570*/  FMUL R55, R55, UR34 ;  /* 0x0000002237377c20 */ /* 0x000fe20008400000 */
[----:B------:R-:W-:Y:S01]  /*2580*/  FMUL R57, R57, UR34 ;  /* 0x0000002239397c20 */ /* 0x000fe20008400000 */
[----:B--2---:R-:W-:Y:S01]  /*2590*/  LEA R82, R10, R3, 0xd ;  /* 0x000000030a527211 */ /* 0x004fe200078e68ff */
[----:B------:R-:W-:Y:S01]  /*25a0*/  FMUL R44, R44, UR34 ;  /* 0x000000222c2c7c20 */ /* 0x000fe20008400000 */
[----:B------:R-:W-:Y:S01]  /*25b0*/  FMUL R81, R55, -1.4426950216293334961 ;  /* 0xbfb8aa3b37517820 */ /* 0x000fe20000400000 */
[----:B------:R-:W-:Y:S01]  /*25c0*/  FMUL R85, R57, -1.4426950216293334961 ;  /* 0xbfb8aa3b39557820 */ /* 0x000fe20000400000 */
[----:B------:R-:W-:Y:S01]  /*25d0*/  FMUL R47, R47, UR34 ;  /* 0x000000222f2f7c20 */ /* 0x000fe20008400000 */
[----:B------:R-:W-:Y:S01]  /*25e0*/  FMUL R86, R44, -1.4426950216293334961 ;  /* 0xbfb8aa3b2c567820 */ /* 0x000fe20000400000 */
[----:B---3--:R-:W-:Y:S01]  /*25f0*/  FADD R93, R15, 1 ;  /* 0x3f8000000f5d7421 */ /* 0x008fe20000000000 */
[----:B------:R-:W-:Y:S01]  /*2600*/  FMUL R38, R38, UR34 ;  /* 0x0000002226267c20 */ /* 0x000fe20008400000 */
[----:B------:R-:W-:Y:S01]  /*2610*/  MUFU.EX2 R81, R81 ;  /* 0x0000005100517308 */ /* 0x000fe20000000800 */
[----:B------:R-:W-:Y:S01]  /*2620*/  FMUL R48, R48, UR34 ;  /* 0x0000002230307c20 */ /* 0x000fe20008400000 */
[----:B------:R-:W-:Y:S01]  /*2630*/  FMUL R49, R49, UR34 ;  /* 0x0000002231317c20 */ /* 0x000fe20008400000 */
[----:B------:R-:W-:Y:S01]  /*2640*/  FMUL R45, R45, UR34 ;  /* 0x000000222d2d7c20 */ /* 0x000fe20008400000 */
[----:B-1----:R-:W-:Y:S01]  /*2650*/  FMUL R80, R18, UR34 ;  /* 0x0000002212507c20 */ /* 0x002fe20008400000 */
[----:B------:R-:W-:Y:S01]  /*2660*/  F2FP.BF16.F32.PACK_AB R4, R13, R12 ;  /* 0x0000000c0d04723e */ /* 0x000fe200000010ff */
[----:B------:R-:W-:Y:S01]  /*2670*/  FMUL R51, R51, UR34 ;  /* 0x0000002233337c20 */ /* 0x000fe20008400000 */
[----:B------:R-:W-:Y:S01]  /*2680*/  F2FP.BF16.F32.PACK_AB R5, R79, R14 ;  /* 0x0000000e4f05723e */ /* 0x000fe200000010ff */
[----:B------:R1:W2:Y:S01]  /*2690*/  MUFU.EX2 R18, R83 ;  /* 0x0000005300127308 */ /* 0x0002a20000000800 */
[----:B------:R-:W-:Y:S01]  /*26a0*/  F2FP.BF16.F32.PACK_AB R6, R17, R16 ;  /* 0x000000101106723e */ /* 0x000fe200000010ff */
[----:B------:R-:W-:Y:S01]  /*26b0*/  FMUL R84, R45, -1.4426950216293334961 ;  /* 0xbfb8aa3b2d547820 */ /* 0x000fe20000400000 */
[----:B------:R-:W-:Y:S01]  /*26c0*/  F2FP.BF16.F32.PACK_AB R7, R19, R80 ;  /* 0x000000501307723e */ /* 0x000fe200000010ff */
[----:B------:R-:W-:Y:S01]  /*26d0*/  FMUL R88, R51, -1.4426950216293334961 ;  /* 0xbfb8aa3b33587820 */ /* 0x000fe20000400000 */
[----:B------:R-:W-:Y:S01]  /*26e0*/  FMUL R50, R50, UR34 ;  /* 0x0000002232327c20 */ /* 0x000fe20008400000 */
[----:B------:R-:W-:Y:S01]  /*26f0*/  FMUL R39, R39, UR34 ;  /* 0x0000002227277c20 */ /* 0x000fe20008400000 */
[----:B------:R-:W-:Y:S01]  /*2700*/  FMUL R42, R42, UR34 ;  /* 0x000000222a2a7c20 */ /* 0x000fe20008400000 */
[----:B------:R3:W-:Y:S01]  /*2710*/  STS.128 [R82], R4 ;  /* 0x0000000452007388 */ /* 0x0007e20000000c00 */
[----:B------:R-:W4:Y:S01]  /*2720*/  MUFU.EX2 R86, R86 ;  /* 0x0000005600567308 */ /* 0x000f220000000800 */
[----:B------:R-:W-:Y:S01]  /*2730*/  FMUL R89, R50, -1.4426950216293334961 ;  /* 0xbfb8aa3b32597820 */ /* 0x000fe20000400000 */
[----:B------:R-:W-:Y:S01]  /*2740*/  FMUL R43, R43, UR34 ;  /* 0x000000222b2b7c20 */ /* 0x000fe20008400000 */
[----:B------:R-:W-:Y:S01]  /*2750*/  FMUL R36, R36, UR34 ;  /* 0x0000002224247c20 */ /* 0x000fe20008400000 */
[----:B------:R-:W-:Y:S01]  /*2760*/  FMUL R37, R37, UR34 ;  /* 0x0000002225257c20 */ /* 0x000fe20008400000 */
[----:B------:R-:W-:Y:S01]  /*2770*/  FMUL R58, R58, UR34 ;  /* 0x000000223a3a7c20 */ /* 0x000fe20008400000 */
[----:B------:R-:W-:Y:S01]  /*2780*/  FMUL R61, R61, UR34 ;  /* 0x000000223d3d7c20 */ /* 0x000fe20008400000 */
[----:B------:R-:W-:Y:S01]  /*2790*/  FMUL R64, R64, UR34 ;  /* 0x0000002240407c20 */ /* 0x000fe20008400000 */
[----:B-1----:R-:W-:Y:S01]  /*27a0*/  FMUL R83, R56, -1.4426950216293334961 ;  /* 0xbfb8aa3b38537820 */ /* 0x002fe20000400000 */
[----:B--2---:R-:W-:Y:S01]  /*27b0*/  FADD R92, R18, 1 ;  /* 0x3f800000125c7421 */ /* 0x004fe20000000000 */
[----:B------:R-:W-:Y:S01]  /*27c0*/  MUFU.EX2 R84, R84 ;  /* 0x0000005400547308 */ /* 0x000fe20000000800 */
[----:B------:R-:W-:Y:S01]  /*27d0*/  FMUL R67, R67, UR34 ;  /* 0x0000002243437c20 */ /* 0x000fe20008400000 */
[----:B------:R-:W-:Y:S01]  /*27e0*/  USHF.R.S32.HI UR8, URZ, 0x1f, UR4 ;  /* 0x0000001fff087899 */ /* 0x000fe20008011404 */
[----:B------:R-:W-:Y:S01]  /*27f0*/  FMUL R28, R28, UR34 ;  /* 0x000000221c1c7c20 */ /* 0x000fe20008400000 */
[----:B------:R-:W-:-:S02]  /*2800*/  FMUL R29, R29, UR34 ;  /* 0x000000221d1d7c20 */ /* 0x000fc40008400000 */
[----:B------:R-:W-:Y:S01]  /*2810*/  ULEA.HI UR8, UR8, UR4, URZ, 0x2 ;  /* 0x0000000408087291 */ /* 0x000fe2000f8f10ff */
[----:B----4-:R-:W-:Y:S01]  /*2820*/  FADD R86, R86, 1 ;  /* 0x3f80000056567421 */ /* 0x010fe20000000000 */
[----:B------:R-:W1:Y:S02]  /*2830*/  MUFU.EX2 R83, R83 ;  /* 0x0000005300537308 */ /* 0x000e640000000800 */
[----:B------:R-:W-:-:S04]  /*2840*/  ULOP3.LUT UR8, UR8, 0xfffffffc, URZ, 0xc0, !UPT ;  /* 0xfffffffc08087892 */ /* 0x000fc8000f8ec0ff */
[----:B------:R-:W-:Y:S02]  /*2850*/  UIADD3 UR8, UPT, UPT, UR4, -UR8, URZ ;  /* 0x8000000804087290 */ /* 0x000fe4000fffe0ff */
[----:B------:R2:W4:Y:S01]  /*2860*/  MUFU.RCP R18, R93 ;  /* 0x0000005d00127308 */ /* 0x0005220000001000 */
[----:B------:R-:W-:Y:S01]  /*2870*/  ULEA.HI UR4, UR6, UR6, URZ, 0x1 ;  /* 0x0000000606047291 */ /* 0x000fe2000f8f08ff */
[----:B---3--:R-:W-:Y:S01]  /*2880*/  FMUL R82, R26, UR34 ;  /* 0x000000221a527c20 */ /* 0x008fe20008400000 */
[----:B------:R-:W-:Y:S02]  /*2890*/  F2FP.BF16.F32.PACK_AB R4, R21, R20 ;  /* 0x000000141504723e */ /* 0x000fe400000010ff */
[----:B------:R-:W-:Y:S01]  /*28a0*/  ULOP3.LUT UR4, UR4, 0xfffffffe, URZ, 0xc0, !UPT ;  /* 0xfffffffe04047892 */ /* 0x000fe2000f8ec0ff */
[----:B------:R-:W-:Y:S02]  /*28b0*/  F2FP.BF16.F32.PACK_AB R5, R23, R22 ;  /* 0x000000161705723e */ /* 0x000fe400000010ff */
[----:B------:R3:W-:Y:S01]  /*28c0*/  MUFU.EX2 R26, R85 ;  /* 0x00000055001a7308 */ /* 0x0007e20000000800 */
[----:B------:R-:W-:Y:S01]  /*28d0*/  F2FP.BF16.F32.PACK_AB R6, R25, R24 ;  /* 0x000000181906723e */ /* 0x000fe200000010ff */
[----:B-1----:R-:W-:Y:S01]  /*28e0*/  FADD R83, R83, 1 ;  /* 0x3f80000053537421 */ /* 0x002fe20000000000 */
[----:B------:R-:W-:Y:S01]  /*28f0*/  F2FP.BF16.F32.PACK_AB R7, R27, R82 ;  /* 0x000000521b07723e */ /* 0x000fe200000010ff */
[----:B------:R-:W-:-:S04]  /*2900*/  UIADD3 UR4, UPT, UPT, UR6, -UR4, URZ ;  /* 0x8000000406047290 */ /* 0x000fc8000fffe0ff */
[----:B------:R1:W-:Y:S01]  /*2910*/  STS.128 [R87], R4 ;  /* 0x0000000457007388 */ /* 0x0003e20000000c00 */
[----:B--2---:R-:W-:Y:S01]  /*2920*/  FMUL R93, R38, -1.4426950216293334961 ;  /* 0xbfb8aa3b265d7820 */ /* 0x004fe20000400000 */
[----:B------:R-:W-:Y:S01]  /*2930*/  MUFU.EX2 R88, R88 ;  /* 0x0000005800587308 */ /* 0x000fe20000000800 */
[----:B----4-:R-:W-:-:S04]  /*2940*/  FMUL R18, R53, R18 ;  /* 0x0000001235127220 */ /* 0x010fc80000400000 */
[----:B------:R-:W-:Y:S01]  /*2950*/  FMUL R21, R21, R18 ;  /* 0x0000001215157220 */ /* 0x000fe20000400000 */
[----:B---3--:R-:W-:Y:S02]  /*2960*/  FMUL R85, R47, -1.4426950216293334961 ;  /* 0xbfb8aa3b2f557820 */ /* 0x008fe40000400000 */
[----:B------:R-:W2:Y:S08]  /*2970*/  MUFU.EX2 R89, R89 ;  /* 0x0000005900597308 */ /* 0x000eb00000000800 */
[----:B------:R-:W3:Y:S01]  /*2980*/  MUFU.EX2 R85, R85 ;  /* 0x0000005500557308 */ /* 0x000ee20000000800 */
[----:B--2---:R-:W-:-:S07]  /*2990*/  FADD R89, R89, 1 ;  /* 0x3f80000059597421 */ /* 0x004fce0000000000 */
[----:B-1----:R1:W-:Y:S01]  /*29a0*/  MUFU.EX2 R4, R91 ;  /* 0x0000005b00047308 */ /* 0x0023e20000000800 */
[----:B------:R-:W-:Y:S01]  /*29b0*/  FMUL R6, R41, UR34 ;  /* 0x0000002229067c20 */ /* 0x000fe20008400000 */
[----:B------:R-:W-:Y:S01]  /*29c0*/  FMUL R87, R48, -1.4426950216293334961 ;  /* 0xbfb8aa3b30577820 */ /* 0x000fe20000400000 */
[----:B------:R-:W-:Y:S01]  /*29d0*/  FMUL R7, R49, -1.4426950216293334961 ;  /* 0xbfb8aa3b31077820 */ /* 0x000fe20000400000 */
[----:B---3--:R-:W-:Y:S01]  /*29e0*/  FADD R85, R85, 1 ;  /* 0x3f80000055557421 */ /* 0x008fe20000000000 */
[----:B------:R-:W-:-:S03]  /*29f0*/  FMUL R15, R6, -1.4426950216293334961 ;  /* 0xbfb8aa3b060f7820 */ /* 0x000fc60000400000 */
[----:B------:R-:W2:Y:S08]  /*2a00*/  MUFU.RCP R5, R92 ;  /* 0x0000005c00057308 */ /* 0x000eb00000001000 */
[----:B------:R-:W3:Y:S01]  /*2a10*/  MUFU.EX2 R87, R87 ;  /* 0x0000005700577308 */ /* 0x000ee20000000800 */
[----:B-1----:R-:W-:Y:S01]  /*2a20*/  FADD R91, R90, 1 ;  /* 0x3f8000005a5b7421 */ /* 0x002fe20000000000 */
[----:B------:R-:W-:Y:S01]  /*2a30*/  FADD R90, R81, 1 ;  /* 0x3f800000515a7421 */ /* 0x000fe20000000000 */
[----:B------:R-:W-:-:S05]  /*2a40*/  FMUL R81, R39, -1.4426950216293334961 ;  /* 0xbfb8aa3b27517820 */ /* 0x000fca0000400000 */
[----:B------:R-:W1:Y:S01]  /*2a50*/  MUFU.RCP R41, R91 ;  /* 0x0000005b00297308 */ /* 0x000e620000001000 */
[----:B--2---:R-:W-:Y:S01]  /*2a60*/  FMUL R5, R52, R5 ;  /* 0x0000000534057220 */ /* 0x004fe20000400000 */
[----:B------:R-:W-:-:S03]  /*2a70*/  FADD R92, R26, 1 ;  /* 0x3f8000001a5c7421 */ /* 0x000fc60000000000 */
[----:B------:R-:W-:Y:S01]  /*2a80*/  FMUL R20, R20, R5 ;  /* 0x0000000514147220 */ /* 0x000fe20000400000 */
[----:B------:R-:W-:Y:S02]  /*2a90*/  FMUL R5, R40, UR34 ;  /* 0x0000002228057c20 */ /* 0x000fe40008400000 */
[----:B------:R-:W2:Y:S01]  /*2aa0*/  MUFU.RCP R40, R90 ;  /* 0x0000005a00287308 */ /* 0x000ea20000001000 */
[----:B---3--:R-:W-:Y:S01]  /*2ab0*/  FADD R87, R87, 1 ;  /* 0x3f80000057577421 */ /* 0x008fe20000000000 */
[----:B------:R-:W-:Y:S01]  /*2ac0*/  FMUL R18, R5, -1.4426950216293334961 ;  /* 0xbfb8aa3b05127820 */ /* 0x000fe20000400000 */
[----:B------:R-:W-:-:S05]  /*2ad0*/  F2FP.BF16.F32.PACK_AB R20, R21, R20 ;  /* 0x000000141514723e */ /* 0x000fca00000010ff */
[----:B------:R-:W-:Y:S01]  /*2ae0*/  MUFU.EX2 R90, R93 ;  /* 0x0000005d005a7308 */ /* 0x000fe20000000800 */
[----:B-1----:R-:W-:Y:S01]  /*2af0*/  FMUL R41, R54, R41 ;  /* 0x0000002936297220 */ /* 0x002fe20000400000 */
[----:B------:R-:W-:-:S03]  /*2b00*/  FMUL R91, R37, -1.4426950216293334961 ;  /* 0xbfb8aa3b255b7820 */ /* 0x000fc60000400000 */
[----:B------:R-:W-:-:S03]  /*2b10*/  FMUL R22, R22, R41 ;  /* 0x0000002916167220 */ /* 0x000fc60000400000 */
[----:B------:R-:W1:Y:S01]  /*2b20*/  MUFU.RCP R41, R83 ;  /* 0x0000005300297308 */ /* 0x000e620000001000 */
[----:B--2---:R-:W-:-:S04]  /*2b30*/  FMUL R40, R55, R40 ;  /* 0x0000002837287220 */ /* 0x004fc80000400000 */
[----:B------:R-:W-:Y:S01]  /*2b40*/  FMUL R23, R23, R40 ;  /* 0x0000002817177220 */ /* 0x000fe20000400000 */
[----:B------:R-:W-:Y:S01]  /*2b50*/  FADD R40, R84, 1 ;  /* 0x3f80000054287421 */ /* 0x000fe20000000000 */
[----:B------:R-:W-:Y:S01]  /*2b60*/  FMUL R84, R36, -1.4426950216293334961 ;  /* 0xbfb8aa3b24547820 */ /* 0x000fe20000400000 */
[----:B------:R-:W-:Y:S02]  /*2b70*/  MUFU.EX2 R7, R7 ;  /* 0x0000000700077308 */ /* 0x000fe40000000800 */
[----:B------:R-:W-:-:S06]  /*2b80*/  F2FP.BF16.F32.PACK_AB R21, R23, R22 ;  /* 0x000000161715723e */ /* 0x000fcc00000010ff */
[----:B------:R-:W2:Y:S01]  /*2b90*/  MUFU.RCP R26, R92 ;  /* 0x0000005c001a7308 */ /* 0x000ea20000001000 */
[----:B-1----:R-:W-:Y:S01]  /*2ba0*/  FMUL R93, R56, R41 ;  /* 0x00000029385d7220 */ /* 0x002fe20000400000 */
[----:B------:R-:W-:-:S03]  /*2bb0*/  FMUL R83, R59, UR34 ;  /* 0x000000223b537c20 */ /* 0x000fc60008400000 */
[----:B------:R-:W-:Y:S01]  /*2bc0*/  FMUL R24, R24, R93 ;  /* 0x0000005d18187220 */ /* 0x000fe20000400000 */
[----:B------:R-:W-:Y:S01]  /*2bd0*/  FADD R93, R4, 1 ;  /* 0x3f800000045d7421 */ /* 0x000fe20000000000 */
[----:B------:R-:W-:Y:S01]  /*2be0*/  FMUL R4, R43, -1.4426950216293334961 ;  /* 0xbfb8aa3b2b047820 */ /* 0x000fe20000400000 */
[----:B------:R-:W1:Y:S08]  /*2bf0*/  MUFU.RCP R41, R86 ;  /* 0x0000005600297308 */ /* 0x000e700000001000 */
[----:B------:R-:W3:Y:S01]  /*2c00*/  MUFU.RCP R86, R85 ;  /* 0x0000005500567308 */ /* 0x000ee20000001000 */
[----:B--2---:R-:W-:Y:S01]  /*2c10*/  FMUL R26, R57, R26 ;  /* 0x0000001a391a7220 */ /* 0x004fe20000400000 */
[----:B------:R-:W-:-:S03]  /*2c20*/  FMUL R92, R61, -1.4426950216293334961 ;  /* 0xbfb8aa3b3d5c7820 */ /* 0x000fc60000400000 */
[----:B------:R-:W-:-:S03]  /*2c30*/  FMUL R25, R25, R26 ;  /* 0x0000001a19197220 */ /* 0x000fc60000400000 */
[----:B------:R-:W2:Y:S01]  /*2c40*/  MUFU.RCP R85, R87 ;  /* 0x0000005700557308 */ /* 0x000ea20000001000 */
[----:B-1----:R-:W-:Y:S01]  /*2c50*/  FMUL R41, R44, R41 ;  /* 0x000000292c297220 */ /* 0x002fe20000400000 */
[----:B------:R-:W-:-:S03]  /*2c60*/  F2FP.BF16.F32.PACK_AB R22, R25, R24 ;  /* 0x000000181916723e */ /* 0x000fc600000010ff */
[----:B------:R-:W-:Y:S01]  /*2c70*/  FMUL R26, R12, R41 ;  /* 0x000000290c1a7220 */ /* 0x000fe20000400000 */
[----:B------:R-:W-:Y:S02]  /*2c80*/  FMUL R12, R42, -1.4426950216293334961 ;  /* 0xbfb8aa3b2a0c7820 */ /* 0x000fe40000400000 */
[----:B------:R-:W1:Y:S01]  /*2c90*/  MUFU.EX2 R18, R18 ;  /* 0x0000001200127308 */ /* 0x000e620000000800 */
[----:B---3--:R-:W-:-:S04]  /*2ca0*/  FMUL R86, R47, R86 ;  /* 0x000000562f567220 */ /* 0x008fc80000400000 */
[----:B------:R-:W-:Y:S01]  /*2cb0*/  FMUL R59, R79, R86 ;  /* 0x000000564f3b7220 */ /* 0x000fe20000400000 */
[----:B------:R-:W-:Y:S01]  /*2cc0*/  FADD R79, R7, 1 ;  /* 0x3f800000074f7421 */ /* 0x000fe20000000000 */
[----:B------:R-:W-:Y:S01]  /*2cd0*/  FMUL R86, R60, UR34 ;  /* 0x000000223c567c20 */ /* 0x000fe20008400000 */
[----:B------:R-:W-:Y:S01]  /*2ce0*/  MUFU.EX2 R15, R15 ;  /* 0x0000000f000f7308 */ /* 0x000fe20000000800 */
[----:B--2---:R-:W-:Y:S01]  /*2cf0*/  FMUL R7, R48, R85 ;  /* 0x0000005530077220 */ /* 0x004fe20000400000 */
[----:B------:R-:W-:-:S03]  /*2d00*/  FMUL R87, R65, UR34 ;  /* 0x0000002241577c20 */ /* 0x000fc60008400000 */
[----:B------:R-:W-:Y:S01]  /*2d10*/  FMUL R60, R16, R7 ;  /* 0x00000007103c7220 */ /* 0x000fe20000400000 */
[----:B------:R-:W-:Y:S01]  /*2d20*/  FADD R16, R88, 1 ;  /* 0x3f80000058107421 */ /* 0x000fe20000000000 */
[----:B------:R-:W-:Y:S01]  /*2d30*/  FMUL R7, R86, -1.4426950216293334961 ;  /* 0xbfb8aa3b56077820 */ /* 0x000fe20000400000 */
[----:B------:R-:W2:Y:S01]  /*2d40*/  MUFU.RCP R79, R79 ;  /* 0x0000004f004f7308 */ /* 0x000ea20000001000 */
[----:B-1----:R-:W-:-:S07]  /*2d50*/  FADD R18, R18, 1 ;  /* 0x3f80000012127421 */ /* 0x002fce0000000000 */
[----:B------:R-:W1:Y:S08]  /*2d60*/  MUFU.RCP R40, R40 ;  /* 0x0000002800287308 */ /* 0x000e700000001000 */
[----:B------:R3:W4:Y:S01]  /*2d70*/  MUFU.RCP R85, R89 ;  /* 0x0000005900557308 */ /* 0x0007220000001000 */
[----:B--2---:R-:W-:-:S04]  /*2d80*/  FMUL R88, R49, R79 ;  /* 0x0000004f31587220 */ /* 0x004fc80000400000 */
[----:B------:R-:W-:Y:S01]  /*2d90*/  FMUL R79, R17, R88 ;  /* 0x00000058114f7220 */ /* 0x000fe20000400000 */
[----:B------:R-:W-:Y:S01]  /*2da0*/  FADD R17, R90, 1 ;  /* 0x3f8000005a117421 */ /* 0x000fe20000000000 */
[----:B------:R-:W-:Y:S01]  /*2db0*/  FMUL R90, R66, UR34 ;  /* 0x00000022425a7c20 */ /* 0x000fe20008400000 */
[----:B------:R-:W2:Y:S01]  /*2dc0*/  MUFU.RCP R16, R16 ;  /* 0x0000001000107308 */ /* 0x000ea20000001000 */
[----:B-1----:R-:W-:-:S04]  /*2dd0*/  FMUL R40, R45, R40 ;  /* 0x000000282d287220 */ /* 0x002fc80000400000 */
[----:B------:R-:W-:Y:S01]  /*2de0*/  FMUL R41, R13, R40 ;  /* 0x000000280d297220 */ /* 0x000fe20000400000 */
[----:B------:R-:W-:Y:S02]  /*2df0*/  FMUL R13, R83, -1.4426950216293334961 ;  /* 0xbfb8aa3b530d7820 */ /* 0x000fe40000400000 */
[----:B------:R-:W1:Y:S01]  /*2e00*/  MUFU.RCP R17, R17 ;  /* 0x0000001100117308 */ /* 0x000e620000001000 */
[----:B---3--:R-:W-:Y:S01]  /*2e10*/  FADD R89, R15, 1 ;  /* 0x3f8000000f597421 */ /* 0x008fe20000000000 */
[----:B----4-:R-:W-:Y:S01]  /*2e20*/  FMUL R85, R50, R85 ;  /* 0x0000005532557220 */ /* 0x010fe20000400000 */
[----:B------:R-:W-:Y:S02]  /*2e30*/  F2FP.BF16.F32.PACK_AB R24, R41, R26 ;  /* 0x0000001a2918723e */ /* 0x000fe400000010ff */
[----:B------:R-:W-:Y:S01]  /*2e40*/  F2FP.BF16.F32.PACK_AB R26, R79, R60 ;  /* 0x0000003c4f1a723e */ /* 0x000fe200000010ff */
[----:B------:R-:W-:Y:S01]  /*2e50*/  FMUL R80, R80, R85 ;  /* 0x0000005550507220 */ /* 0x000fe20000400000 */
[----:B------:R-:W-:Y:S01]  /*2e60*/  FMUL R85, R63, UR34 ;  /* 0x000000223f557c20 */ /* 0x000fe20008400000 */
[----:B------:R-:W3:Y:S01]  /*2e70*/  MUFU.EX2 R81, R81 ;  /* 0x0000005100517308 */ /* 0x000ee20000000800 */
[----:B--2---:R-:W-:-:S02]  /*2e80*/  FMUL R88, R51, R16 ;  /* 0x0000001033587220 */ /* 0x004fc40000400000 */
[----:B------:R-:W-:Y:S02]  /*2e90*/  FMUL R15, R85, -1.4426950216293334961 ;  /* 0xbfb8aa3b550f7820 */ /* 0x000fe40000400000 */
[----:B------:R-:W-:Y:S01]  /*2ea0*/  FMUL R63, R19, R88 ;  /* 0x00000058133f7220 */ /* 0x000fe20000400000 */
[----:B------:R-:W-:Y:S02]  /*2eb0*/  FMUL R88, R62, UR34 ;  /* 0x000000223e587c20 */ /* 0x000fe40008400000 */
[----:B------:R-:W2:Y:S01]  /*2ec0*/  MUFU.RCP R93, R93 ;  /* 0x0000005d005d7308 */ /* 0x000ea20000001000 */
[----:B-1----:R-:W-:Y:S01]  /*2ed0*/  FMUL R17, R38, R17 ;  /* 0x0000001126117220 */ /* 0x002fe20000400000 */
[----:B------:R-:W-:-:S03]  /*2ee0*/  FMUL R16, R88, -1.4426950216293334961 ;  /* 0xbfb8aa3b58107820 */ /* 0x000fc60000400000 */
[----:B------:R-:W-:Y:S01]  /*2ef0*/  FMUL R66, R75, R17 ;  /* 0x000000114b427220 */ /* 0x000fe20000400000 */
[----:B------:R-:W-:Y:S02]  /*2f00*/  FMUL R17, R90, -1.4426950216293334961 ;  /* 0xbfb8aa3b5a117820 */ /* 0x000fe40000400000 */
[----:B------:R-:W1:Y:S01]  /*2f10*/  MUFU.EX2 R12, R12 ;  /* 0x0000000c000c7308 */ /* 0x000e620000000800 */
[----:B---3--:R-:W-:-:S07]  /*2f20*/  FADD R75, R81, 1 ;  /* 0x3f800000514b7421 */ /* 0x008fce0000000000 */
[----:B------:R-:W3:Y:S01]  /*2f30*/  MUFU.RCP R18, R18 ;  /* 0x0000001200127308 */ /* 0x000ee20000001000 */
[----:B--2---:R-:W-:-:S04]  /*2f40*/  FMUL R93, R46, R93 ;  /* 0x0000005d2e5d7220 */ /* 0x004fc80000400000 */
[----:B------:R-:W-:Y:S01]  /*2f50*/  FMUL R40, R14, R93 ;  /* 0x0000005d0e287220 */ /* 0x000fe20000400000 */
[----:B------:R-:W-:Y:S02]  /*2f60*/  FMUL R14, R58, -1.4426950216293334961 ;  /* 0xbfb8aa3b3a0e7820 */ /* 0x000fe40000400000 */
[----:B------:R-:W2:Y:S01]  /*2f70*/  MUFU.EX2 R4, R4 ;  /* 0x0000000400047308 */ /* 0x000ea20000000800 */
[----:B-1----:R-:W-:Y:S01]  /*2f80*/  FADD R81, R12, 1 ;  /* 0x3f8000000c517421 */ /* 0x002fe20000000000 */
[----:B------:R-:W-:-:S06]  /*2f90*/  F2FP.BF16.F32.PACK_AB R25, R59, R40 ;  /* 0x000000283b19723e */ /* 0x000fcc00000010ff */
[----:B------:R-:W1:Y:S01]  /*2fa0*/  MUFU.RCP R89, R89 ;  /* 0x0000005900597308 */ /* 0x000e620000001000 */
[----:B---3--:R-:W-:-:S04]  /*2fb0*/  FMUL R19, R5, R18 ;  /* 0x0000001205137220 */ /* 0x008fc80000400000 */
[----:B------:R-:W-:Y:S01]  /*2fc0*/  FMUL R62, R8, R19 ;  /* 0x00000013083e7220 */ /* 0x000fe20000400000 */
[----:B------:R-:W-:Y:S02]  /*2fd0*/  FMUL R8, R87, -1.4426950216293334961 ;  /* 0xbfb8aa3b57087820 */ /* 0x000fe40000400000 */
[----:B------:R-:W3:Y:S01]  /*2fe0*/  MUFU.EX2 R84, R84 ;  /* 0x0000005400547308 */ /* 0x000ee20000000800 */
[----:B--2---:R-:W-:-:S07]  /*2ff0*/  FADD R4, R4, 1 ;  /* 0x3f80000004047421 */ /* 0x004fce0000000000 */
[----:B------:R-:W2:Y:S01]  /*3000*/  MUFU.EX2 R91, R91 ;  /* 0x0000005b005b7308 */ /* 0x000ea20000000800 */
[C---:B-1----:R-:W-:Y:S01]  /*3010*/  FMUL R18, R6.reuse, R89 ;  /* 0x0000005906127220 */ /* 0x042fe20000400000 */
[----:B------:R-:W-:Y:S02]  /*3020*/  F2FP.BF16.F32.PACK_AB R6, R6, R5 ;  /* 0x000000050606723e */ /* 0x000fe400000010ff */
[----:B------:R-:W-:Y:S01]  /*3030*/  F2FP.BF16.F32.PACK_AB R5, R39, R38 ;  /* 0x000000262705723e */ /* 0x000fe200000010ff */
[----:B------:R-:W-:Y:S01]  /*3040*/  FMUL R65, R9, R18 ;  /* 0x0000001209417220 */ /* 0x000fe20000400000 */
[----:B------:R-:W-:Y:S01]  /*3050*/  FMUL R18, R64, -1.4426950216293334961 ;  /* 0xbfb8aa3b40127820 */ /* 0x000fe20000400000 */
[----:B------:R-:W-:Y:S01]  /*3060*/  FMUL R9, R67, -1.4426950216293334961 ;  /* 0xbfb8aa3b43097820 */ /* 0x000fe20000400000 */
[----:B------:R-:W1:Y:S01]  /*3070*/  MUFU.EX2 R13, R13 ;  /* 0x0000000d000d7308 */ /* 0x000e620000000800 */
[----:B---3--:R-:W-:Y:S01]  /*3080*/  FADD R89, R84, 1 ;  /* 0x3f80000054597421 */ /* 0x008fe20000000000 */
[----:B------:R-:W-:-:S06]  /*3090*/  F2FP.BF16.F32.PACK_AB R62, R65, R62 ;  /* 0x0000003e413e723e */ /* 0x000fcc00000010ff */
[----:B------:R-:W3:Y:S01]  /*30a0*/  MUFU.RCP R75, R75 ;  /* 0x0000004b004b7308 */ /* 0x000ee20000001000 */
[----:B--2---:R-:W-:-:S07]  /*30b0*/  FADD R84, R91, 1 ;  /* 0x3f8000005b547421 */ /* 0x004fce0000000000 */
[----:B------:R-:W2:Y:S01]  /*30c0*/  MUFU.RCP R81, R81 ;  /* 0x0000005100517308 */ /* 0x000ea20000001000 */
[----:B-1----:R-:W-:-:S07]  /*30d0*/  FADD R12, R13, 1 ;  /* 0x3f8000000d0c7421 */ /* 0x002fce0000000000 */
[----:B------:R-:W1:Y:S01]  /*30e0*/  MUFU.EX2 R7, R7 ;  /* 0x0000000700077308 */ /* 0x000e620000000800 */
[----:B---3--:R-:W-:-:S04]  /*30f0*/  FMUL R75, R39, R75 ;  /* 0x0000004b274b7220 */ /* 0x008fc80000400000 */
[----:B------:R-:W-:-:S03]  /*3100*/  FMUL R75, R74, R75 ;  /* 0x0000004b4a4b7220 */ /* 0x000fc60000400000 */
[----:B------:R-:W3:Y:S01]  /*3110*/  MUFU.RCP R4, R4 ;  /* 0x0000000400047308 */ /* 0x000ee20000001000 */
[----:B--2---:R-:W-:-:S04]  /*3120*/  FMUL R81, R42, R81 ;  /* 0x000000512a517220 */ /* 0x004fc80000400000 */
[----:B------:R-:W-:-:S03]  /*3130*/  FMUL R78, R78, R81 ;  /* 0x000000514e4e7220 */ /* 0x000fc60000400000 */
[----:B------:R-:W2:Y:S01]  /*3140*/  MUFU.RCP R89, R89 ;  /* 0x0000005900597308 */ /* 0x000ea20000001000 */
[----:B-1----:R-:W-:-:S07]  /*3150*/  FADD R7, R7, 1 ;  /* 0x3f80000007077421 */ /* 0x002fce0000000000 */
[----:B------:R-:W1:Y:S01]  /*3160*/  MUFU.EX2 R14, R14 ;  /* 0x0000000e000e7308 */ /* 0x000e620000000800 */
[----:B---3--:R-:W-:-:S04]  /*3170*/  FMUL R4, R43, R4 ;  /* 0x000000042b047220 */ /* 0x008fc80000400000 */
[----:B------:R-:W-:-:S03]  /*3180*/  FMUL R81, R11, R4 ;  /* 0x000000040b517220 */ /* 0x000fc60000400000 */
[----:B------:R-:W3:Y:S01]  /*3190*/  MUFU.EX2 R92, R92 ;  /* 0x0000005c005c7308 */ /* 0x000ee20000000800 */
[----:B--2---:R-:W-:-:S04]  /*31a0*/  FMUL R74, R36, R89 ;  /* 0x00000059244a7220 */ /* 0x004fc80000400000 */
[----:B------:R-:W-:-:S03]  /*31b0*/  FMUL R74, R77, R74 ;  /* 0x0000004a4d4a7220 */ /* 0x000fc60000400000 */
[----:B------:R-:W2:Y:S01]  /*31c0*/  MUFU.EX2 R8, R8 ;  /* 0x0000000800087308 */ /* 0x000ea20000000800 */
[----:B-1----:R-:W-:-:S07]  /*31d0*/  FADD R19, R14, 1 ;  /* 0x3f8000000e137421 */ /* 0x002fce0000000000 */
[----:B------:R-:W1:Y:S01]  /*31e0*/  MUFU.RCP R84, R84 ;  /* 0x0000005400547308 */ /* 0x000e620000001000 */
[----:B---3--:R-:W-:-:S07]  /*31f0*/  FADD R14, R92, 1 ;  /* 0x3f8000005c0e7421 */ /* 0x008fce0000000000 */
[----:B------:R-:W3:Y:S01]  /*3200*/  MUFU.EX2 R15, R15 ;  /* 0x0000000f000f7308 */ /* 0x000ee20000000800 */
[----:B--2---:R-:W-:Y:S01]  /*3210*/  FADD R4, R8, 1 ;  /* 0x3f80000008047421 */ /* 0x004fe20000000000 */
[----:B------:R-:W-:Y:S01]  /*3220*/  FMUL R8, R30, UR34 ;  /* 0x000000221e087c20 */ /* 0x000fe20008400000 */
[----:B------:R-:W-:-:S05]  /*3230*/  FMUL R30, R34, UR34 ;  /* 0x00000022221e7c20 */ /* 0x000fca0008400000 */
[----:B------:R-:W2:Y:S01]  /*3240*/  MUFU.EX2 R16, R16 ;  /* 0x0000001000107308 */ /* 0x000ea20000000800 */
[----:B-1----:R-:W-:-:S04]  /*3250*/  FMUL R77, R37, R84 ;  /* 0x00000054254d7220 */ /* 0x002fc80000400000 */
[----:B------:R-:W-:-:S03]  /*3260*/  FMUL R77, R76, R77 ;  /* 0x0000004d4c4d7220 */ /* 0x000fc60000400000 */
[----:B------:R-:W1:Y:S01]  /*3270*/  MUFU.RCP R12, R12 ;  /* 0x0000000c000c7308 */ /* 0x000e620000001000 */
[----:B---3--:R-:W-:Y:S01]  /*3280*/  FADD R15, R15, 1 ;  /* 0x3f8000000f0f7421 */ /* 0x008fe20000000000 */
[----:B------:R-:W-:-:S06]  /*3290*/  F2FP.BF16.F32.PACK_AB R60, R77, R74 ;  /* 0x0000004a4d3c723e */ /* 0x000fcc00000010ff */
[----:B------:R-:W3:Y:S01]  /*32a0*/  MUFU.EX2 R18, R18 ;  /* 0x0000001200127308 */ /* 0x000ee20000000800 */
[----:B--2---:R-:W-:-:S07]  /*32b0*/  FADD R91, R16, 1 ;  /* 0x3f800000105b7421 */ /* 0x004fce0000000000 */
[----:B------:R-:W2:Y:S01]  /*32c0*/  MUFU.EX2 R9, R9 ;  /* 0x0000000900097308 */ /* 0x000ea20000000800 */
[----:B-1----:R-:W-:-:S04]  /*32d0*/  FMUL R12, R83, R12 ;  /* 0x0000000c530c7220 */ /* 0x002fc80000400000 */
[----:B------:R-:W-:Y:S01]  /*32e0*/  FMUL R76, R27, R12 ;  /* 0x0000000c1b4c7220 */ /* 0x000fe20000400000 */
[----:B------:R-:W-:Y:S02]  /*32f0*/  MOV R27, UR8 ;  /* 0x00000008001b7c02 */ /* 0x000fe40008000f00 */
[----:B------:R-:W1:Y:S01]  /*3300*/  MUFU.EX2 R17, R17 ;  /* 0x0000001100117308 */ /* 0x000e620000000800 */
[----:B---3--:R-:W-:Y:S01]  /*3310*/  FADD R13, R18, 1 ;  /* 0x3f800000120d7421 */ /* 0x008fe20000000000 */
[----:B------:R-:W-:Y:S01]  /*3320*/  FMUL R18, R33, UR34 ;  /* 0x0000002221127c20 */ /* 0x000fe20008400000 */
[----:B------:R-:W-:Y:S01]  /*3330*/  FMUL R33, R32, UR34 ;  /* 0x0000002220217c20 */ /* 0x000fe20008400000 */
[C---:B------:R-:W-:Y:S02]  /*3340*/  LEA R38, R27.reuse, R2, 0xd ;  /* 0x000000021b267211 */ /* 0x040fe400078e68ff */
[----:B------:R-:W-:Y:S02]  /*3350*/  LEA R39, R27, R69, 0xd ;  /* 0x000000451b277211 */ /* 0x000fe400078e68ff */
[----:B------:R-:W3:Y:S01]  /*3360*/  MUFU.RCP R7, R7 ;  /* 0x0000000700077308 */ /* 0x000ee20000001000 */
[----:B--2---:R-:W-:Y:S01]  /*3370*/  FADD R12, R9, 1 ;  /* 0x3f800000090c7421 */ /* 0x004fe20000000000 */
[----:B------:R-:W-:-:S06]  /*3380*/  FMUL R9, R35, UR34 ;  /* 0x0000002223097c20 */ /* 0x000fcc0008400000 */
[----:B------:R-:W2:Y:S01]  /*3390*/  MUFU.RCP R14, R14 ;  /* 0x0000000e000e7308 */ /* 0x000ea20000001000 */
[----:B-1----:R-:W-:Y:S01]  /*33a0*/  FADD R11, R17, 1 ;  /* 0x3f800000110b7421 */ /* 0x002fe20000000000 */
[----:B------:R-:W-:-:S06]  /*33b0*/  FMUL R17, R31, UR34 ;  /* 0x000000221f117c20 */ /* 0x000fcc0008400000 */
[----:B------:R-:W1:Y:S01]  /*33c0*/  MUFU.RCP R19, R19 ;  /* 0x0000001300137308 */ /* 0x000e620000001000 */
[----:B---3--:R-:W-:-:S04]  /*33d0*/  FMUL R7, R86, R7 ;  /* 0x0000000756077220 */ /* 0x008fc80000400000 */
[----:B------:R-:W-:-:S03]  /*33e0*/  FMUL R35, R28, R7 ;  /* 0x000000071c237220 */ /* 0x000fc60000400000 */
[----:B------:R-:W3:Y:S01]  /*33f0*/  MUFU.RCP R16, R15 ;  /* 0x0000000f00107308 */ /* 0x000ee20000001000 */
[----:B--2---:R-:W-:-:S04]  /*3400*/  FMUL R34, R61, R14 ;  /* 0x0000000e3d227220 */ /* 0x004fc80000400000 */
[----:B------:R-:W-:-:S03]  /*3410*/  FMUL R34, R29, R34 ;  /* 0x000000221d227220 */ /* 0x000fc60000400000 */
[----:B------:R-:W2:Y:S01]  /*3420*/  MUFU.RCP R4, R4 ;  /* 0x0000000400047308 */ /* 0x000ea20000001000 */
[----:B-1----:R-:W-:-:S04]  /*3430*/  FMUL R19, R58, R19 ;  /* 0x000000133a137220 */ /* 0x002fc80000400000 */
[----:B------:R-:W-:Y:S01]  /*3440*/  FMUL R89, R82, R19 ;  /* 0x0000001352597220 */ /* 0x000fe20000400000 */
[----:B------:R-:W-:Y:S02]  /*3450*/  F2FP.BF16.F32.PACK_AB R19, R9, R30 ;  /* 0x0000001e0913723e */ /* 0x000fe400000010ff */
[----:B------:R-:W1:Y:S01]  /*3460*/  MUFU.RCP R91, R91 ;  /* 0x0000005b005b7308 */ /* 0x000e620000001000 */
[----:B---3--:R-:W-:Y:S01]  /*3470*/  FMUL R14, R85, R16 ;  /* 0x00000010550e7220 */ /* 0x008fe20000400000 */
[----:B------:R-:W-:Y:S02]  /*3480*/  F2FP.BF16.F32.PACK_AB R16, R29, R28 ;  /* 0x0000001c1d10723e */ /* 0x000fe400000010ff */
[----:B------:R-:W-:Y:S01]  /*3490*/  F2FP.BF16.F32.PACK_AB R15, R83, R58 ;  /* 0x0000003a530f723e */ /* 0x000fe200000010ff */
[C---:B------:R-:W-:Y:S01]  /*34a0*/  FMUL R31, R17.reuse, R14 ;  /* 0x0000000e111f7220 */ /* 0x040fe20000400000 */
[----:B------:R-:W-:Y:S02]  /*34b0*/  F2FP.BF16.F32.PACK_AB R17, R17, R8 ;  /* 0x000000081111723e */ /* 0x000fe400000010ff */
[----:B------:R-:W3:Y:S01]  /*34c0*/  MUFU.RCP R13, R13 ;  /* 0x0000000d000d7308 */ /* 0x000ee20000001000 */
[----:B--2---:R-:W-:Y:S01]  /*34d0*/  FMUL R7, R87, R4 ;  /* 0x0000000457077220 */ /* 0x004fe20000400000 */
[----:B------:R-:W-:-:S02]  /*34e0*/  LEA R4, R10, R69, 0xd ;  /* 0x000000450a047211 */ /* 0x000fc400078e68ff */
[----:B------:R-:W-:Y:S01]  /*34f0*/  F2FP.BF16.F32.PACK_AB R10, R49, R48 ;  /* 0x00000030310a723e */ /* 0x000fe200000010ff */
[C---:B------:R-:W-:Y:S01]  /*3500*/  FMUL R28, R18.reuse, R7 ;  /* 0x00000007121c7220 */ /* 0x040fe20000400000 */
[----:B------:R-:W-:Y:S02]  /*3510*/  F2FP.BF16.F32.PACK_AB R18, R18, R33 ;  /* 0x000000211212723e */ /* 0x000fe400000010ff */
[----:B------:R-:W2:Y:S01]  /*3520*/  MUFU.RCP R11, R11 ;  /* 0x0000000b000b7308 */ /* 0x000ea20000001000 */
[----:B-1----:R-:W-:Y:S01]  /*3530*/  FMUL R91, R88, R91 ;  /* 0x0000005b585b7220 */ /* 0x002fe20000400000 */
[----:B------:R-:W-:Y:S01]  /*3540*/  F2FP.BF16.F32.PACK_AB R7, R43, R42 ;  /* 0x0000002a2b07723e */ /* 0x000fe200000010ff */
[----:B------:R1:W-:Y:S01]  /*3550*/  STS.128 [R4], R16 ;  /* 0x0000001004007388 */ /* 0x0003e20000000c00 */
[----:B------:R-:W-:Y:S01]  /*3560*/  F2FP.BF16.F32.PACK_AB R14, R57, R56 ;  /* 0x00000038390e723e */ /* 0x000fe200000010ff */
[----:B------:R-:W-:Y:S01]  /*3570*/  FMUL R32, R8, R91 ;  /* 0x0000005b08207220 */ /* 0x000fe20000400000 */
[----:B------:R-:W-:-:S02]  /*3580*/  F2FP.BF16.F32.PACK_AB R23, R76, R89 ;  /* 0x000000594c17723e */ /* 0x000fc400000010ff */
[----:B------:R-:W4:Y:S01]  /*3590*/  MUFU.RCP R12, R12 ;  /* 0x0000000c000c7308 */ /* 0x000f220000001000 */
[----:B---3--:R-:W-:Y:S01]  /*35a0*/  FMUL R8, R64, R13 ;  /* 0x0000000d40087220 */ /* 0x008fe20000400000 */
[----:B------:R-:W-:-:S03]  /*35b0*/  F2FP.BF16.F32.PACK_AB R13, R55, R54 ;  /* 0x00000036370d723e */ /* 0x000fc600000010ff */
[----:B------:R-:W-:Y:S01]  /*35c0*/  FMUL R33, R33, R8 ;  /* 0x0000000821217220 */ /* 0x000fe20000400000 */
[----:B------:R-:W-:Y:S01]  /*35d0*/  F2FP.BF16.F32.PACK_AB R8, R45, R44 ;  /* 0x0000002c2d08723e */ /* 0x000fe200000010ff */
[----:B--2---:R-:W-:-:S04]  /*35e0*/  FMUL R11, R90, R11 ;  /* 0x0000000b5a0b7220 */ /* 0x004fc80000400000 */
[----:B------:R-:W-:Y:S01]  /*35f0*/  FMUL R30, R30, R11 ;  /* 0x0000000b1e1e7220 */ /* 0x000fe20000400000 */
[----:B------:R-:W-:Y:S01]  /*3600*/  F2FP.BF16.F32.PACK_AB R11, R51, R50 ;  /* 0x00000032330b723e */ /* 0x000fe200000010ff */
[----:B----4-:R-:W-:-:S04]  /*3610*/  FMUL R12, R67, R12 ;  /* 0x0000000c430c7220 */ /* 0x010fc80000400000 */
[----:B------:R-:W-:Y:S01]  /*3620*/  FMUL R29, R9, R12 ;  /* 0x0000000c091d7220 */ /* 0x000fe20000400000 */
[----:B------:R-:W-:Y:S02]  /*3630*/  F2FP.BF16.F32.PACK_AB R9, R47, R46 ;  /* 0x0000002e2f09723e */ /* 0x000fe400000010ff */
[----:B------:R-:W-:Y:S02]  /*3640*/  F2FP.BF16.F32.PACK_AB R12, R53, R52 ;  /* 0x00000034350c723e */ /* 0x000fe400000010ff */
[----:B-1----:R-:W-:Y:S02]  /*3650*/  F2FP.BF16.F32.PACK_AB R4, R37, R36 ;  /* 0x000000242504723e */ /* 0x002fe400000010ff */
[C---:B------:R-:W-:Y:S02]  /*3660*/  LEA R37, R27.reuse, R3, 0xd ;  /* 0x000000031b257211 */ /* 0x040fe400078e68ff */
[----:B------:R-:W-:Y:S01]  /*3670*/  LEA R36, R27, R68, 0xd ;  /* 0x000000441b247211 */ /* 0x000fe200078e68ff */
[----:B------:R1:W-:Y:S01]  /*3680*/  STS.128 [R38], R4 ;  /* 0x0000000426007388 */ /* 0x0003e20000000c00 */
[----:B------:R-:W-:-:S02]  /*3690*/  F2FP.BF16.F32.PACK_AB R16, R61, R86 ;  /* 0x000000563d10723e */ /* 0x000fc400000010ff */
[----:B------:R-:W-:Y:S01]  /*36a0*/  F2FP.BF16.F32.PACK_AB R17, R85, R88 ;  /* 0x000000585511723e */ /* 0x000fe200000010ff */
[----:B------:R2:W-:Y:S01]  /*36b0*/  STS.128 [R37], R8 ;  /* 0x0000000825007388 */ /* 0x0005e20000000c00 */
[----:B------:R-:W-:Y:S02]  /*36c0*/  F2FP.BF16.F32.PACK_AB R18, R87, R64 ;  /* 0x000000405712723e */ /* 0x000fe400000010ff */
[----:B------:R-:W-:Y:S01]  /*36d0*/  F2FP.BF16.F32.PACK_AB R19, R67, R90 ;  /* 0x0000005a4313723e */ /* 0x000fe200000010ff */
[----:B------:R3:W-:Y:S01]  /*36e0*/  STS.128 [R36], R12 ;  /* 0x0000000c24007388 */ /* 0x0007e20000000c00 */
[----:B------:R-:W-:Y:S02]  /*36f0*/  F2FP.BF16.F32.PACK_AB R27, R63, R80 ;  /* 0x000000503f1b723e */ /* 0x000fe400000010ff */
[----:B------:R-:W-:Y:S01]  /*3700*/  F2FP.BF16.F32.PACK_AB R61, R75, R66 ;  /* 0x000000424b3d723e */ /* 0x000fe200000010ff */
[----:B------:R3:W-:Y:S01]  /*3710*/  STS.128 [R39], R16 ;  /* 0x0000001027007388 */ /* 0x0007e20000000c00 */
[----:B------:R-:W-:-:S02]  /*3720*/  F2FP.BF16.F32.PACK_AB R63, R81, R78 ;  /* 0x0000004e513f723e */ /* 0x000fc400000010ff */
[----:B-1----:R-:W-:Y:S02]  /*3730*/  F2FP.BF16.F32.PACK_AB R4, R34, R35 ;  /* 0x000000232204723e */ /* 0x002fe400000010ff */
[----:B------:R-:W-:Y:S02]  /*3740*/  F2FP.BF16.F32.PACK_AB R5, R31, R32 ;  /* 0x000000201f05723e */ /* 0x000fe400000010ff */
[----:B--2---:R-:W-:Y:S02]  /*3750*/  MOV R8, UR4 ;  /* 0x0000000400087c02 */ /* 0x004fe40008000f00 */
[----:B------:R-:W-:Y:S02]  /*3760*/  F2FP.BF16.F32.PACK_AB R6, R28, R33 ;  /* 0x000000211c06723e */ /* 0x000fe400000010ff */
[C---:B------:R-:W-:Y:S02]  /*3770*/  LEA R10, R8.reuse, R70, 0xd ;  /* 0x00000046080a7211 */ /* 0x040fe400078e68ff */
[----:B------:R-:W-:-:S02]  /*3780*/  LEA R9, R8, R71, 0xd ;  /* 0x0000004708097211 */ /* 0x000fc400078e68ff */
[C---:B------:R-:W-:Y:S01]  /*3790*/  LEA R11, R8.reuse, R72, 0xd ;  /* 0x00000048080b7211 */ /* 0x040fe200078e68ff */
[----:B------:R3:W-:Y:S01]  /*37a0*/  STS.128 [R10], R60 ;  /* 0x0000003c0a007388 */ /* 0x0007e20000000c00 */
[----:B------:R-:W-:Y:S02]  /*37b0*/  F2FP.BF16.F32.PACK_AB R7, R29, R30 ;  /* 0x0000001e1d07723e */ /* 0x000fe400000010ff */
[----:B------:R-:W-:Y:S01]  /*37c0*/  LEA R8, R8, R73, 0xd ;  /* 0x0000004908087211 */ /* 0x000fe200078e68ff */
[----:B------:R3:W-:Y:S04]  /*37d0*/  STS.128 [R9], R24 ;  /* 0x0000001809007388 */ /* 0x0007e80000000c00 */
[----:B------:R3:W-:Y:S04]  /*37e0*/  STS.128 [R11], R20 ;  /* 0x000000140b007388 */ /* 0x0007e80000000c00 */
[----:B------:R3:W-:Y:S01]  /*37f0*/  STS.128 [R8], R4 ;  /* 0x0000000408007388 */ /* 0x0007e20000000c00 */
[----:B------:R1:W-:Y:S06]  /*3800*/  MEMBAR.ALL.CTA ;  /* 0x0000000000007992 */ /* 0x0003ec0000008000 */
[----:B-1----:R-:W1:Y:S02]  /*3810*/  FENCE.VIEW.ASYNC.S ;  /* 0x00000000000073c6 */ /* 0x002e640000000000 */
[----:B-1----:R-:W-:Y:S06]  /*3820*/  BAR.SYNC.DEFER_BLOCKING 0x1, 0x80 ;  /* 0x0042000000007b1d */ /* 0x002fec0000010000 */
[----:B------:R-:W-:Y:S05]  /*3830*/  BRA.U UP0, `(.L_x_37) ;  /* 0x0000000100507547 */ /* 0x000fea000b800000 */
[----:B------:R-:W-:Y:S02]  /*3840*/  USHF.L.U32 UR12, UR12, 0xc, URZ ;  /* 0x0000000c0c0c7899 */ /* 0x000fe400080006ff */
[----:B------:R-:W-:Y:S02]  /*3850*/  USHF.L.U32 UR8, UR8, 0xc, URZ ;  /* 0x0000000c08087899 */ /* 0x000fe400080006ff */
[----:B------:R-:W-:Y:S02]  /*3860*/  USHF.L.U32 UR4, UR4, 0xc, URZ ;  /* 0x0000000c04047899 */ /* 0x000fe400080006ff */
[----:B------:R-:W-:Y:S02]  /*3870*/  UIADD3 UR12, UPT, UPT, UR12, UR12, URZ ;  /* 0x0000000c0c0c7290 */ /* 0x000fe4000fffe0ff */
[----:B------:R-:W-:Y:S02]  /*3880*/  ULEA UR13, UR33, UR13, 0x7 ;  /* 0x0000000d210d7291 */ /* 0x000fe4000f8e38ff */
[----:B------:R-:W-:-:S02]  /*3890*/  UIADD3 UR8, UPT, UPT, UR8, UR8, URZ ;  /* 0x0000000808087290 */ /* 0x000fc4000fffe0ff */
[----:B------:R-:W-:Y:S02]  /*38a0*/  ULEA UR5, UR33, UR5, 0x2 ;  /* 0x0000000521057291 */ /* 0x000fe4000f8e10ff */
[----:B------:R-:W-:Y:S02]  /*38b0*/  UIADD3 UR4, UPT, UPT, UR29, UR4, UR4 ;  /* 0x000000041d047290 */ /* 0x000fe4000fffe004 */
[----:B------:R-:W-:Y:S02]  /*38c0*/  UIADD3 UR12, UPT, UPT, UR12, 0x400, UR29 ;  /* 0x000004000c0c7890 */ /* 0x000fe4000fffe01d */
[----:B------:R-:W-:Y:S02]  /*38d0*/  UIADD3 UR9, UPT, UPT, UR13, 0x20, URZ ;  /* 0x000000200d097890 */ /* 0x000fe4000fffe0ff */
[----:B------:R-:W-:Y:S02]  /*38e0*/  UIADD3 UR8, UPT, UPT, UR8, 0x400, UR29 ;  /* 0x0000040008087890 */ /* 0x000fe4000fffe01d */
[----:B------:R-:W-:-:S02]  /*38f0*/  USHF.L.U32 UR5, UR5, 0x4, URZ ;  /* 0x0000000405057899 */ /* 0x000fc400080006ff */
[----:B------:R-:W-:Y:S01]  /*3900*/  UIADD3 UR4, UPT, UPT, UR4, 0x8400, URZ ;  /* 0x0000840004047890 */ /* 0x000fe2000fffe0ff */
[----:B------:R1:W-:Y:S01]  /*3910*/  UTMASTG.2D [UR12], [UR38], desc[URZ] ;  /* 0x0000ff0c260073b5 */ /* 0x0003e20008009000 */
[----:B------:R-:W-:Y:S01]  /*3920*/  UMOV UR10, UR14 ;  /* 0x0000000e000a7c82 */ /* 0x000fe20008000000 */
[----:B------:R-:W-:Y:S02]  /*3930*/  UMOV UR6, UR14 ;  /* 0x0000000e00067c82 */ /* 0x000fe40008000000 */
[----:B------:R1:W-:Y:S04]  /*3940*/  UTMASTG.2D [UR8], [UR38], desc[URZ] ;  /* 0x0000ff08260073b5 */ /* 0x0003e80008009000 */
[----:B------:R1:W-:Y:S01]  /*3950*/  UTMASTG.2D [UR4], [UR36], desc[URZ] ;  /* 0x0000ff04240073b5 */ /* 0x0003e20008009000 */
[----:B------:R0:W-:Y:S01]  /*3960*/  UTMACMDFLUSH ;  /* 0x00000000000079b7 */ /* 0x0001e20000000000 */
[----:B-1----:R-:W-:-:S04]  /*3970*/  DEPBAR.LE SB0, 0x3 ;  /* 0x000080c00000791a */ /* 0x002fc80000000000 */
.L_x_37:
[----:B------:R-:W-:Y:S01]  /*3980*/  BAR.SYNC.DEFER_BLOCKING 0x1, 0x80 ;  /* 0x0042000000007b1d */ /* 0x000fe20000010000 */
[----:B------:R-:W-:Y:S02]  /*3990*/  UPLOP3.LUT UP0, UPT, UPT, UPT, UP1, 0x80, 0x8 ;  /* 0x000000000008789c */ /* 0x000fe40003f0f010 */
[----:B------:R-:W-:-:S03]  /*39a0*/  UPLOP3.LUT UP1, UPT, UPT, UPT, UPT, 0x40, 0x4 ;  /* 0x000000000004789c */ /* 0x000fc60003f2e870 */
[----:B------:R-:W-:-:S04]  /*39b0*/  UMOV UR5, 0x2 ;  /* 0x0000000200057882 */ /* 0x000fc80000000000 */
[----:B------:R-:W-:Y:S05]  /*39c0*/  BRA.U UP0, `(.L_x_38) ;  /* 0xffffffe900107547 */ /* 0x000fea000b83ffff */
[----:B------:R-:W1:Y:S01]  /*39d0*/  LDCU.64 UR4, c[0x0][0x5c0] ;  /* 0x0000b800ff0477ac */ /* 0x000e620008000a00 */
[----:B------:R-:W-:Y:S01]  /*39e0*/  UIADD3 UR27, UPT, UPT, UR26, UR27, URZ ;  /* 0x0000001b1a1b7290 */ /* 0x000fe2000fffe0ff */
[----:B------:R-:W-:Y:S01]  /*39f0*/  ELECT P0, URZ, PT ;  /* 0x0000000000ff782f */ /* 0x000fe20003800000 */
[----:B------:R-:W-:Y:S02]  /*3a00*/  UIADD3 UR23, UPT, UPT, UR23, 0x1, URZ ;  /* 0x0000000117177890 */ /* 0x000fe4000fffe0ff */
[----:B------:R-:W-:Y:S02]  /*3a10*/  UIADD3 UR24, UPT, UPT, UR24, 0x1, URZ ;  /* 0x0000000118187890 */ /* 0x000fe4000fffe0ff */
[----:B------:R-:W-:-:S04]  /*3a20*/  UISETP.NE.AND UP0, UPT, UR23, 0x2, UPT ;  /* 0x000000021700788c */ /* 0x000fc8000bf05270 */
[----:B------:R-:W-:Y:S02]  /*3a30*/  USEL UR23, UR23, URZ, UP0 ;  /* 0x000000ff17177287 */ /* 0x000fe40008000000 */
[----:B-1----:R-:W-:Y:S02]  /*3a40*/  UIMAD.WIDE.U32 UR8, UR27, UR5, URZ ;  /* 0x000000051b0872a5 */ /* 0x002fe4000f8e00ff */
[----:B---3--:R-:W-:Y:S01]  /*3a50*/  @P0 IMAD.MOV.U32 R4, RZ, RZ, 0x1 ;  /* 0x00000001ff040424 */ /* 0x008fe200078e00ff */
[----:B------:R-:W1:Y:S03]  /*3a60*/  LDCU UR5, c[0x0][0x5d0] ;  /* 0x0000ba00ff0577ac */ /* 0x000e660008000800 */
[----:B------:R2:W-:Y:S01]  /*3a70*/  @P0 SYNCS.ARRIVE.TRANS64.ART0 RZ, [UR22+0x60], R4 ;  /* 0x00006004ffff09a7 */ /* 0x0005e20008500016 */
        /* <DEDUP_REMOVED lines=12> */
[----:B-1----:R-:W-:-:S07]  /*3b40*/  UIMAD.WIDE.U32 UR8, UR6, UR5, URZ ;  /* 0x00000005060872a5 */ /* 0x002fce000f8e00ff */
[----:B------:R-:W-:Y:S02]  /*3b50*/  UMOV UR5, UR9 ;  /* 0x0000000900057c82 */ /* 0x000fe40008000000 */
[----:B------:R-:W-:-:S04]  /*3b60*/  UIADD3 UR8, UPT, UPT, UR6, -UR5, URZ ;  /* 0x8000000506087290 */ /* 0x000fc8000fffe0ff */
[----:B------:R-:W-:-:S04]  /*3b70*/  USHF.R.U32.HI UR8, URZ, UR16, UR8 ;  /* 0x00000010ff087299 */ /* 0x000fc80008011608 */
[----:B------:R-:W-:Y:S01]  /*3b80*/  UIADD3 UR8, UPT, UPT, UR5, UR8, URZ ;  /* 0x0000000805087290 */ /* 0x000fe2000fffe0ff */
[----:B------:R-:W1:Y:S03]  /*3b90*/  LDCU UR5, c[0x0][0x5cc] ;  /* 0x0000b980ff0577ac */ /* 0x000e660008000800 */
[----:B------:R-:W-:-:S04]  /*3ba0*/  USHF.R.U32.HI UR8, URZ, UR15, UR8 ;  /* 0x0000000fff087299 */ /* 0x000fc80008011608 */
[----:B------:R-:W-:-:S04]  /*3bb0*/  UIADD3 UR8, UPT, UPT, -UR8, URZ, URZ ;  /* 0x000000ff08087290 */ /* 0x000fc8000fffe1ff */
[----:B------:R-:W-:Y:S02]  /*3bc0*/  UIMAD UR4, UR4, UR8, UR6 ;  /* 0x00000008040472a4 */ /* 0x000fe4000f8e0206 */
[----:B------:R-:W-:Y:S02]  /*3bd0*/  USEL UR8, URZ, 0x1, UP0 ;  /* 0x00000001ff087887 */ /* 0x000fe40008000000 */
[----:B------:R-:W-:Y:S02]  /*3be0*/  UISETP.GE.AND UP0, UPT, UR27, 0x200, UPT ;  /* 0x000002001b00788c */ /* 0x000fe4000bf06270 */
[----:B------:R-:W-:Y:S02]  /*3bf0*/  UIADD3 UR6, UPT, UPT, -UR6, URZ, URZ ;  /* 0x000000ff06067290 */ /* 0x000fe4000fffe1ff */
[----:B------:R-:W-:Y:S02]  /*3c00*/  LOP3.LUT R0, R0, UR8, RZ, 0x3c, !PT ;  /* 0x0000000800007c12 */ /* 0x000fe4000f8e3cff */
[----:B-1----:R-:W-:-:S03]  /*3c10*/  UIMAD UR14, UR5, UR6, UR14 ;  /* 0x00000006050e72a4 */ /* 0x002fc6000f8e020e */
[----:B--2---:R-:W-:Y:S09]  /*3c20*/  BRA.U !UP0, `(.L_x_39) ;  /* 0xffffffe508307547 */ /* 0x004ff2000b83ffff */
.L_x_35:
[----:B------:R-:W-:-:S09]  /*3c30*/  UISETP.NE.AND UP0, UPT, UR21, URZ, UPT ;  /* 0x000000ff1500728c */ /* 0x000fd2000bf05270 */
[----:B------:R-:W-:Y:S05]  /*3c40*/  BRA.U UP0, `(.L_x_40) ;  /* 0x00000001001c7547 */ /* 0x000fea000b800000 */
[----:B------:R-:W1:Y:S01]  /*3c50*/  S2UR UR4, SR_CgaCtaId ;  /* 0x00000000000479c3 */ /* 0x000e620000008800 */
[----:B------:R-:W-:Y:S01]  /*3c60*/  ELECT P0, URZ, PT ;  /* 0x0000000000ff782f */ /* 0x000fe20003800000 */
[----:B------:R-:W-:Y:S01]  /*3c70*/  HFMA2 R0, -RZ, RZ, 0, 5.9604644775390625e-08 ;  /* 0x00000001ff007431 */ /* 0x000fe200000001ff */
[----:B------:R-:W-:-:S05]  /*3c80*/  UMOV UR5, 0x40 ;  /* 0x0000004000057882 */ /* 0x000fca0000000000 */
[----:B------:R-:W-:Y:S01]  /*3c90*/  UVIRTCOUNT.DEALLOC.SMPOOL 0x80 ;  /* 0x000000800000784c */ /* 0x000fe20000000000 */
[----:B-1----:R-:W-:-:S09]  /*3ca0*/  ULEA UR4, UR4, UR5, 0x18 ;  /* 0x0000000504047291 */ /* 0x002fd2000f8ec0ff */
[----:B------:R1:W-:Y:S03]  /*3cb0*/  @P0 STS.U8 [UR4], R0 ;  /* 0x00000000ff000988 */ /* 0x0003e60008000004 */
.L_x_40:
[----:B------:R-:W-:Y:S06]  /*3cc0*/  BAR.SYNC.DEFER_BLOCKING 0x1, 0x80 ;  /* 0x0042000000007b1d */ /* 0x000fec0000010000 */
[----:B------:R-:W-:Y:S05]  /*3cd0*/  BRA.U UP0, `(.L_x_41) ;  /* 0x0000000100a07547 */ /* 0x000fea000b800000 */
[----:B------:R-:W2:Y:S01]  /*3ce0*/  S2UR UR4, SR_CgaCtaId ;  /* 0x00000000000479c3 */ /* 0x000ea20000008800 */
[----:B------:R-:W-:Y:S01]  /*3cf0*/  NOP ;  /* 0x0000000000007918 */ /* 0x000fe20000000000 */
[----:B------:R-:W-:Y:S01]  /*3d00*/  UMOV UR5, 0x50 ;  /* 0x0000005000057882 */ /* 0x000fe20000000000 */
[----:B------:R-:W-:Y:S01]  /*3d10*/  ULOP3.LUT UR9, UR28, 0xffff, URZ, 0xc0, !UPT ;  /* 0x0000ffff1c097892 */ /* 0x000fe2000f8ec0ff */
[----:B------:R-:W-:-:S03]  /*3d20*/  UMOV UR6, 0xff ;  /* 0x000000ff00067882 */ /* 0x000fc60000000000 */
[----:B------:R-:W-:-:S04]  /*3d30*/  USHF.R.U32.HI UR9, URZ, 0x5, UR9 ;  /* 0x00000005ff097899 */ /* 0x000fc80008011609 */
[----:B------:R-:W-:Y:S02]  /*3d40*/  UIADD3 UR8, UPT, UPT, UR9, 0x10, URZ ;  /* 0x0000001009087890 */ /* 0x000fe4000fffe0ff */
[----:B------:R-:W-:Y:S02]  /*3d50*/  USHF.L.U32 UR6, UR6, UR9, URZ ;  /* 0x0000000906067299 */ /* 0x000fe400080006ff */
[----:B--2---:R-:W-:-:S03]  /*3d60*/  ULEA UR4, UR4, UR5, 0x18 ;  /* 0x0000000504047291 */ /* 0x004fc6000f8ec0ff */
[----:B------:R-:W-:Y:S02]  /*3d70*/  UMOV UR5, 0x1 ;  /* 0x0000000100057882 */ /* 0x000fe40000000000 */
[----:B------:R-:W-:-:S04]  /*3d80*/  USHF.L.U32 UR8, UR5, UR8, URZ ;  /* 0x0000000805087299 */ /* 0x000fc800080006ff */
[----:B-1----:R-:W1:Y:S01]  /*3d90*/  LDS R0, [UR4] ;  /* 0x00000004ff007984 */ /* 0x002e620008000800 */
[----:B------:R-:W-:-:S04]  /*3da0*/  ULOP3.LUT UR8, UR8, UR6, URZ, 0xfc, !UPT ;  /* 0x0000000608087292 */ /* 0x000fc8000f8efcff */
[----:B------:R-:W-:Y:S01]  /*3db0*/  ULOP3.LUT UR6, UR8, 0xffff, URZ, 0xc0, !UPT ;  /* 0x0000ffff08067892 */ /* 0x000fe2000f8ec0ff */
[----:B-1----:R-:W-:-:S13]  /*3dc0*/  R2UR UR7, R0 ;  /* 0x00000000000772ca */ /* 0x002fda00000e0000 */
[----:B------:R-:W-:-:S04]  /*3dd0*/  ULOP3.LUT UR5, UR8, 0xffff, UR7, 0x80, !UPT ;  /* 0x0000ffff08057892 */ /* 0x000fc8000f8e8007 */
[----:B------:R-:W-:-:S09]  /*3de0*/  UISETP.NE.AND UP0, UPT, UR5, UR6, UPT ;  /* 0x000000060500728c */ /* 0x000fd2000bf05270 */
[----:B------:R-:W-:Y:S05]  /*3df0*/  BRA.U UP0, `(.L_x_42) ;  /* 0x00000001004c7547 */ /* 0x000fea000b800000 */
[----:B------:R-:W-:Y:S02]  /*3e00*/  USHF.R.U32.HI UR5, URZ, 0x10, UR8 ;  /* 0x00000010ff057899 */ /* 0x000fe40008011608 */
[----:B------:R-:W-:-:S04]  /*3e10*/  USHF.R.U32.HI UR6, URZ, 0x10, UR7 ;  /* 0x00000010ff067899 */ /* 0x000fc80008011607 */
[----:B------:R-:W-:-:S04]  /*3e20*/  ULOP3.LUT UR6, UR6, UR5, URZ, 0xc0, !UPT ;  /* 0x0000000506067292 */ /* 0x000fc8000f8ec0ff */
[----:B------:R-:W-:-:S09]  /*3e30*/  UISETP.NE.AND UP0, UPT, UR6, UR5, UPT ;  /* 0x000000050600728c */ /* 0x000fd2000bf05270 */
[----:B------:R-:W-:Y:S05]  /*3e40*/  BRA.U UP0, `(.L_x_43) ;  /* 0x00000001002c7547 */ /* 0x000fea000b800000 */
[----:B------:R-:W1:Y:S01]  /*3e50*/  S2R R2, SR_LANEID ;  /* 0x0000000000027919 */ /* 0x000e620000000000 */
[----:B------:R-:W-:Y:S01]  /*3e60*/  ULOP3.LUT UR8, URZ, UR8, URZ, 0x33, !UPT ;  /* 0x00000008ff087292 */ /* 0x000fe2000f8e33ff */
[----:B------:R-:W-:Y:S02]  /*3e70*/  VOTEU.ANY UR6, UPT, PT ;  /* 0x0000000000067886 */ /* 0x000fe400038e0100 */
[----:B------:R-:W-:-:S03]  /*3e80*/  UFLO.U32 UR6, UR6 ;  /* 0x00000006000672bd */ /* 0x000fc600080e0000 */
[----:B------:R-:W-:-:S04]  /*3e90*/  IMAD.U32 R0, RZ, RZ, UR8 ;  /* 0x00000008ff007e24 */ /* 0x000fc8000f8e00ff */
[----:B------:R-:W2:Y:S02]  /*3ea0*/  REDUX UR5, R0 ;  /* 0x00000000000573c4 */ /* 0x000ea40000000000 */
[----:B------:R3:W-:Y:S01]  /*3eb0*/  UTCATOMSWS.AND URZ, UR8 ;  /* 0x0000000800ff79e3 */ /* 0x0007e20008000000 */
[----:B-1----:R-:W-:Y:S02]  /*3ec0*/  ISETP.EQ.U32.AND P0, PT, R2, UR6, PT ;  /* 0x0000000602007c0c */ /* 0x002fe4000bf02070 */
[----:B--2---:R-:W-:-:S11]  /*3ed0*/  MOV R2, UR5 ;  /* 0x0000000500027c02 */ /* 0x004fd60008000f00 */
[----:B------:R3:W-:Y:S01]  /*3ee0*/  @P0 ATOMS.AND RZ, [UR4], R2 ;  /* 0x00000002ffff098c */ /* 0x0007e2000a800004 */
[----:B------:R-:W-:Y:S05]  /*3ef0*/  BRA `(.L_x_44) ;  /* 0x0000000000147947 */ /* 0x000fea0003800000 */
.L_x_43:
[----:B------:R-:W-:Y:S02]  /*3f00*/  MOV R2, 0x3f20 ;  /* 0x00003f2000027802 */ /* 0x000fe40000000f00 */
[----:B------:R-:W-:Y:S05]  /*3f10*/  CALL.REL.NOINC `($__internal_0_$__cuda_sm10x_tcgen05_guardrail_trap_col_being_dealloced_not_returned_by_alloc) ;  /* 0x0000000000cc7944 */ /* 0x000fea0003c00000 */
[----:B------:R-:W-:Y:S05]  /*3f20*/  BRA `(.L_x_44) ;  /* 0x0000000000087947 */ /* 0x000fea0003800000 */
.L_x_42:
[----:B------:R-:W-:Y:S02]  /*3f30*/  MOV R2, 0x3f50 ;  /* 0x00003f5000027802 */ /* 0x000fe40000000f00 */
[----:B------:R-:W-:Y:S05]  /*3f40*/  CALL.REL.NOINC `($__internal_2_$__cuda_sm10x_tcgen05_guardrail_trap_unallocated_columns_being_dealloced) ;  /* 0x0000000000d87944 */ /* 0x000fea0003c00000 */
.L_x_44:
[----:B------:R-:W-:Y:S01]  /*3f50*/  NOP ;  /* 0x0000000000007918 */ /* 0x000fe20000000000 */
.L_x_41:
[----:B------:R-:W-:-:S04]  /*3f60*/  DEPBAR.LE SB0, 0x0 ;  /* 0x000080000000791a */ /* 0x000fc80000000000 */
[----:B---3--:R-:W-:Y:S05]  /*3f70*/  EXIT ;  /* 0x000000000000794d */ /* 0x008fea0003800000 */
.L_x_18:
[----:B------:R-:W-:Y:S02]  /*3f80*/  MOV R4, UR5 ;  /* 0x0000000500047c02 */ /* 0x000fe40008000f00 */
[----:B------:R-:W-:Y:S02]  /*3f90*/  MOV R5, UR5 ;  /* 0x0000000500057c02 */ /* 0x000fe40008000f00 */
[----:B------:R-:W-:-:S07]  /*3fa0*/  MOV R0, UR9 ;  /* 0x0000000900007c02 */ /* 0x000fce0008000f00 */
.L_x_45:
[----:B-1----:R1:W2:Y:S02]  /*3fb0*/  SYNCS.PHASECHK.TRANS64.TRYWAIT P0, [R0+URZ+0x28], R5 ;  /* 0x00002805000075a7 */ /* 0x0022a400080011ff */
[----:B--2---:R-:W-:Y:S05]  /*3fc0*/  @!P0 NANOSLEEP.SYNCS 0x989680 ;  /* 0x009896800000895d */ /* 0x004fea0003900000 */
[----:B------:R-:W2:Y:S02]  /*3fd0*/  @!P0 SYNCS.PHASECHK.TRANS64 P0, [R0+URZ+0x28], R5 ;  /* 0x00002805000085a7 */ /* 0x000ea400080010ff */
[----:B--2---:R-:W-:Y:S05]  /*3fe0*/  @!P0 BRA `(.L_x_45) ;  /* 0xfffffffc00f08947 */ /* 0x004fea000383ffff */
[----:B------:R-:W-:Y:S05]  /*3ff0*/  BRA `(.L_x_17) ;  /* 0xffffffc800ec7947 */ /* 0x000fea000383ffff */
.L_x_21:
[----:B------:R-:W-:Y:S02]  /*4000*/  MOV R4, UR5 ;  /* 0x0000000500047c02 */ /* 0x000fe40008000f00 */
[----:B------:R-:W-:Y:S02]  /*4010*/  MOV R5, UR5 ;  /* 0x0000000500057c02 */ /* 0x000fe40008000f00 */
[----:B------:R-:W-:-:S07]  /*4020*/  MOV R0, UR4 ;  /* 0x0000000400007c02 */ /* 0x000fce0008000f00 */
.L_x_46:
[----:B-1----:R1:W5:Y:S02]  /*4030*/  SYNCS.PHASECHK.TRANS64.TRYWAIT P0, [R0+URZ+0x28], R5 ;  /* 0x00002805000075a7 */ /* 0x00236400080011ff */
[----:B-----5:R-:W-:Y:S05]  /*4040*/  @!P0 NANOSLEEP.SYNCS 0x989680 ;  /* 0x009896800000895d */ /* 0x020fea0003900000 */
[----:B------:R-:W5:Y:S02]  /*4050*/  @!P0 SYNCS.PHASECHK.TRANS64 P0, [R0+URZ+0x28], R5 ;  /* 0x00002805000085a7 */ /* 0x000f6400080010ff */
[----:B-----5:R-:W-:Y:S05]  /*4060*/  @!P0 BRA `(.L_x_46) ;  /* 0xfffffffc00f08947 */ /* 0x020fea000383ffff */
[----:B------:R-:W-:Y:S05]  /*4070*/  BRA `(.L_x_47) ;  /* 0xffffffcc00e87947 */ /* 0x000fea000383ffff */
.L_x_24:
[----:B------:R-:W-:Y:S02]  /*4080*/  MOV R0, UR7 ;  /* 0x0000000700007c02 */ /* 0x000fe40008000f00 */
[-C--:B------:R-:W-:Y:S02]  /*4090*/  MOV R6, R3.reuse ;  /* 0x0000000300067202 */ /* 0x080fe40000000f00 */
[----:B------:R-:W-:-:S07]  /*40a0*/  MOV R7, R3 ;  /* 0x0000000300077202 */ /* 0x000fce0000000f00 */
.L_x_48:
[----:B-1----:R1:W4:Y:S02]  /*40b0*/  SYNCS.PHASECHK.TRANS64.TRYWAIT P0, [R0+URZ+0x60], R7 ;  /* 0x00006007000075a7 */ /* 0x00232400080011ff */
[----:B----4-:R-:W-:Y:S05]  /*40c0*/  @!P0 NANOSLEEP.SYNCS 0x989680 ;  /* 0x009896800000895d */ /* 0x010fea0003900000 */
[----:B------:R-:W4:Y:S02]  /*40d0*/  @!P0 SYNCS.PHASECHK.TRANS64 P0, [R0+URZ+0x60], R7 ;  /* 0x00006007000085a7 */ /* 0x000f2400080010ff */
[----:B----4-:R-:W-:Y:S05]  /*40e0*/  @!P0 BRA `(.L_x_48) ;  /* 0xfffffffc00f08947 */ /* 0x010fea000383ffff */
[----:B------:R-:W-:Y:S05]  /*40f0*/  BRA `(.L_x_49) ;  /* 0xffffffd000b87947 */ /* 0x000fea000383ffff */
.L_x_26:
[----:B------:R-:W-:Y:S02]  /*4100*/  MOV R6, UR11 ;  /* 0x0000000b00067c02 */ /* 0x000fe40008000f00 */
[----:B------:R-:W-:Y:S02]  /*4110*/  MOV R7, UR11 ;  /* 0x0000000b00077c02 */ /* 0x000fe40008000f00 */
[----:B------:R-:W-:Y:S07]  /*4120*/  MOV R0, UR5 ;  /* 0x0000000500007c02 */ /* 0x000fee0008000f00 */
.L_x_50:
[----:B-1----:R1:W4:Y:S02]  /*4130*/  SYNCS.PHASECHK.TRANS64.TRYWAIT P1, [R0+URZ], R7 ;  /* 0x00000007000075a7 */ /* 0x00232400080211ff */
[----:B----4-:R-:W-:Y:S05]  /*4140*/  @!P1 NANOSLEEP.SYNCS 0x989680 ;  /* 0x009896800000995d */ /* 0x010fea0003900000 */
[----:B------:R-:W4:Y:S02]  /*4150*/  @!P1 SYNCS.PHASECHK.TRANS64 P1, [R0+URZ], R7 ;  /* 0x00000007000095a7 */ /* 0x000f2400080210ff */
[----:B----4-:R-:W-:Y:S05]  /*4160*/  @!P1 BRA `(.L_x_50) ;  /* 0xfffffffc00f09947 */ /* 0x010fea000383ffff */
[----:B------:R-:W-:Y:S05]  /*4170*/  BRA `(.L_x_25) ;  /* 0xffffffd400047947 */ /* 0x000fea000383ffff */
.L_x_29:
[----:B------:R-:W-:-:S07]  /*4180*/  MOV R5, R4 ;  /* 0x0000000400057202 */ /* 0x000fce0000000f00 */
.L_x_51:
[----:B----4-:R4:W1:Y:S02]  /*4190*/  SYNCS.PHASECHK.TRANS64.TRYWAIT P0, [R0+URZ+0x60], R5 ;  /* 0x00006005000075a7 */ /* 0x01086400080011ff */
[----:B-1----:R-:W-:Y:S05]  /*41a0*/  @!P0 NANOSLEEP.SYNCS 0x989680 ;  /* 0x009896800000895d */ /* 0x002fea0003900000 */
[----:B------:R-:W1:Y:S02]  /*41b0*/  @!P0 SYNCS.PHASECHK.TRANS64 P0, [R0+URZ+0x60], R5 ;  /* 0x00006005000085a7 */ /* 0x000e6400080010ff */
[----:B-1----:R-:W-:Y:S05]  /*41c0*/  @!P0 BRA `(.L_x_51) ;  /* 0xfffffffc00f08947 */ /* 0x002fea000383ffff */
[----:B------:R-:W-:Y:S05]  /*41d0*/  BRA `(.L_x_22) ;  /* 0xffffffd400b07947 */ /* 0x000fea000383ffff */
.L_x_36:
[----:B------:R-:W-:Y:S02]  /*41e0*/  MOV R4, UR22 ;  /* 0x0000001600047c02 */ /* 0x000fe40008000f00 */
[----:B------:R-:W-:-:S07]  /*41f0*/  MOV R7, R6 ;  /* 0x0000000600077202 */ /* 0x000fce0000000f00 */
.L_x_52:
[----:B-1----:R1:W2:Y:S02]  /*4200*/  SYNCS.PHASECHK.TRANS64.TRYWAIT P0, [R4+URZ+0x50], R7 ;  /* 0x00005007040075a7 */ /* 0x0022a400080011ff */
[----:B--2---:R-:W-:Y:S05]  /*4210*/  @!P0 NANOSLEEP.SYNCS 0x989680 ;  /* 0x009896800000895d */ /* 0x004fea0003900000 */
[----:B------:R-:W2:Y:S02]  /*4220*/  @!P0 SYNCS.PHASECHK.TRANS64 P0, [R4+URZ+0x50], R7 ;  /* 0x00005007040085a7 */ /* 0x000ea400080010ff */
[----:B--2---:R-:W-:Y:S05]  /*4230*/  @!P0 BRA `(.L_x_52) ;  /* 0xfffffffc00f08947 */ /* 0x004fea000383ffff */
[----:B------:R-:W-:Y:S05]  /*4240*/  BRA `(.L_x_53) ;  /* 0xffffffdc00ec7947 */ /* 0x000fea000383ffff */
        .weak           $__internal_0_$__cuda_sm10x_tcgen05_guardrail_trap_col_being_dealloced_not_returned_by_alloc
        .type           $__internal_0_$__cuda_sm10x_tcgen05_guardrail_trap_col_being_dealloced_not_returned_by_alloc,@function
        .size           $__internal_0_$__cuda_sm10x_tcgen05_guardrail_trap_col_being_dealloced_not_returned_by_alloc,($__internal_1_$__cuda_sm10x_tcgen05_guardrail_trap_phase_invalid_during_alloc - $__internal_0_$__cuda_sm10x_tcgen05_guardrail_trap_col_being_dealloced_not_returned_by_alloc)
$__internal_0_$__cuda_sm10x_tcgen05_guardrail_trap_col_being_dealloced_not_returned_by_alloc:
[----:B------:R-:W-:Y:S05]  /*4250*/  BPT.TRAP 0x1 ;  /* 0x000000040000795c */ /* 0x000fea0000300000 */
[----:B------:R-:W-:-:S04]  /*4260*/  HFMA2 R3, -RZ, RZ, 0, 0 ;  /* 0x00000000ff037431 */ /* 0x000fc800000001ff */
[----:B------:R-:W-:Y:S05]  /*4270*/  RET.REL.NODEC R2 `(kernel_cutlass_kernel_cudnngemm_swigludense_gemm_persistent_swigluPersistentDenseGemmKernel_object_at__TiledMMA_ThrLayoutVMNK11110000_PermutationMNK____MMAAtom_ThrID10_ShapeMNK12812816_TV_0) ;  /* 0xffffffbc02607950 */ /* 0x000fea0003c3ffff */
        .weak           $__internal_1_$__cuda_sm10x_tcgen05_guardrail_trap_phase_invalid_during_alloc
        .type           $__internal_1_$__cuda_sm10x_tcgen05_guardrail_trap_phase_invalid_during_alloc,@function
        .size           $__internal_1_$__cuda_sm10x_tcgen05_guardrail_trap_phase_invalid_during_alloc,($__internal_2_$__cuda_sm10x_tcgen05_guardrail_trap_unallocated_columns_being_dealloced - $__internal_1_$__cuda_sm10x_tcgen05_guardrail_trap_phase_invalid_during_alloc)
$__internal_1_$__cuda_sm10x_tcgen05_guardrail_trap_phase_invalid_during_alloc:
[----:B------:R-:W-:Y:S05]  /*4280*/  BPT.TRAP 0x1 ;  /* 0x000000040000795c */ /* 0x000fea0000300000 */
[----:B------:R-:W-:-:S04]  /*4290*/  MOV R5, 0x0 ;  /* 0x0000000000057802 */ /* 0x000fc80000000f00 */
[----:B------:R-:W-:Y:S05]  /*42a0*/  RET.REL.NODEC R4 `(kernel_cutlass_kernel_cudnngemm_swigludense_gemm_persistent_swigluPersistentDenseGemmKernel_object_at__TiledMMA_ThrLayoutVMNK11110000_PermutationMNK____MMAAtom_ThrID10_ShapeMNK12812816_TV_0) ;  /* 0xffffffbc04547950 */ /* 0x000fea0003c3ffff */
        .weak           $__internal_2_$__cuda_sm10x_tcgen05_guardrail_trap_unallocated_columns_being_dealloced
        .type           $__internal_2_$__cuda_sm10x_tcgen05_guardrail_trap_unallocated_columns_being_dealloced,@function
        .size           $__internal_2_$__cuda_sm10x_tcgen05_guardrail_trap_unallocated_columns_being_dealloced,(.L_x_57 - $__internal_2_$__cuda_sm10x_tcgen05_guardrail_trap_unallocated_columns_being_dealloced)
$__internal_2_$__cuda_sm10x_tcgen05_guardrail_trap_unallocated_columns_being_dealloced:
[----:B------:R-:W-:Y:S05]  /*42b0*/  BPT.TRAP 0x1 ;  /* 0x000000040000795c */ /* 0x000fea0000300000 */
[----:B------:R-:W-:-:S04]  /*42c0*/  HFMA2 R3, -RZ, RZ, 0, 0 ;  /* 0x00000000ff037431 */ /* 0x000fc800000001ff */
[----:B------:R-:W-:Y:S05]  /*42d0*/  RET.REL.NODEC R2 `(kernel_cutlass_kernel_cudnngemm_swigludense_gemm_persistent_swigluPersistentDenseGemmKernel_object_at__TiledMMA_ThrLayoutVMNK11110000_PermutationMNK____MMAAtom_ThrID10_ShapeMNK12812816_TV_0) ;  /* 0xffffffbc02487950 */ /* 0x000fea0003c3ffff */
.L_x_54:
[----:B------:R-:W-:-:S00]  /*42e0*/  BRA `(.L_x_54) ;  /* 0xfffffffc00fc7947 */ /* 0x000fc0000383ffff */
[----:B------:R-:W-:-:S00]  /*42f0*/  NOP ;  /* 0x0000000000007918 */ /* 0x000fc00000000000 */
        /* <DEDUP_REMOVED lines=8> */
.L_x_57:


//--------------------- .nv.shared.kernel_cutlass_kernel_cudnngemm_swigludense_gemm_persistent_swigluPersistentDenseGemmKernel_object_at__TiledMMA_ThrLayoutVMNK11110000_PermutationMNK____MMAAtom_ThrID10_ShapeMNK12812816_TV_0 --------------------------
	.section	.nv.shared.kernel_cutlass_kernel_cudnngemm_swigludense_gemm_persistent_swigluPersistentDenseGemmKernel_object_at__TiledMMA_ThrLayoutVMNK11110000_PermutationMNK____MMAAtom_ThrID10_ShapeMNK12812816_TV_0,"aw",@nobits
	.sectionflags	@""
	.align	1024
	.zero		1024


//--------------------- .nv.shared.reserved.0     --------------------------
	.section	.nv.shared.reserved.0,"aw",@nobits
	.align	8
	.weak		__nv_reservedSMEM_offset_0_alias
	.size		__nv_reservedSMEM_offset_0_alias, 0, 64
	.other		__nv_reservedSMEM_offset_0_alias,@"STO_CUDA_RESERVED_SHARED STV_DEFAULT"
__nv_reservedSMEM_offset_0_alias:
	.zero		0
.nv.shared.reserved.0:
	.zero		64
	.weak		__nv_reservedSMEM_allocation_phase
	.type		__nv_reservedSMEM_allocation_phase,@object
	.size		__nv_reservedSMEM_allocation_phase,(.L_0 - __nv_reservedSMEM_allocation_phase)
__nv_reservedSMEM_allocation_phase:
	.zero		1
.L_0:
	.zero		7
	.weak		__nv_reservedSMEM_devtool_atexit_pc
	.type		__nv_reservedSMEM_devtool_atexit_pc,@object
	.size		__nv_reservedSMEM_devtool_atexit_pc,(__nv_reservedSMEM_allocation_mask - __nv_reservedSMEM_devtool_atexit_pc)
__nv_reservedSMEM_devtool_atexit_pc:
	.zero		8
	.weak		__nv_reservedSMEM_allocation_mask
	.type		__nv_reservedSMEM_allocation_mask,@object
	.size		__nv_reservedSMEM_allocation_mask,(.L_2 - __nv_reservedSMEM_allocation_mask)
__nv_reservedSMEM_allocation_mask:
	.zero		4
.L_2:


//--------------------- .nv.constant0.kernel_cutlass_kernel_cudnngemm_swigludense_gemm_persistent_swigluPersistentDenseGemmKernel_object_at__TiledMMA_ThrLayoutVMNK11110000_PermutationMNK____MMAAtom_ThrID10_ShapeMNK12812816_TV_0 --------------------------
	.section	.nv.constant0.kernel_cutlass_kernel_cudnngemm_swigludense_gemm_persistent_swigluPersistentDenseGemmKernel_object_at__TiledMMA_ThrLayoutVMNK11110000_PermutationMNK____MMAAtom_ThrID10_ShapeMNK12812816_TV_0,"a",@progbits
	.sectionflags	@""
	.align	4
.nv.constant0.kernel_cutlass_kernel_cudnngemm_swigludense_gemm_persistent_swigluPersistentDenseGemmKernel_object_at__TiledMMA_ThrLayoutVMNK11110000_PermutationMNK____MMAAtom_ThrID10_ShapeMNK12812816_TV_0:
	.zero		1512


//--------------------- SYMBOLS --------------------------

	.type		.nv.reservedSmem.offset0,@object
	.size		.nv.reservedSmem.offset0,0x4
	.type		.nv.reservedSmem.cap,@object
	.size		.nv.reservedSmem.cap,0x4
